//
// Generated by NVIDIA NVVM Compiler
//
// Compiler Build ID: CL-36424714
// Cuda compilation tools, release 13.0, V13.0.88
// Based on NVVM 20.0.0
//

.version 9.0
.target sm_100
.address_size 64

	// .globl	_Z9naiveGemmPKfS0_Pfiii

.visible .entry _Z9naiveGemmPKfS0_Pfiii(
	.param .u64 .ptr .align 1 _Z9naiveGemmPKfS0_Pfiii_param_0,
	.param .u64 .ptr .align 1 _Z9naiveGemmPKfS0_Pfiii_param_1,
	.param .u64 .ptr .align 1 _Z9naiveGemmPKfS0_Pfiii_param_2,
	.param .u32 _Z9naiveGemmPKfS0_Pfiii_param_3,
	.param .u32 _Z9naiveGemmPKfS0_Pfiii_param_4,
	.param .u32 _Z9naiveGemmPKfS0_Pfiii_param_5
)
{
	.reg .pred 	%p<13>;
	.reg .b32 	%r<41>;
	.reg .b32 	%f<68>;
	.reg .b64 	%rd<53>;

	ld.param.u64 	%rd7, [_Z9naiveGemmPKfS0_Pfiii_param_0];
	ld.param.u64 	%rd8, [_Z9naiveGemmPKfS0_Pfiii_param_1];
	ld.param.u64 	%rd6, [_Z9naiveGemmPKfS0_Pfiii_param_2];
	ld.param.u32 	%r20, [_Z9naiveGemmPKfS0_Pfiii_param_3];
	ld.param.u32 	%r18, [_Z9naiveGemmPKfS0_Pfiii_param_4];
	ld.param.u32 	%r19, [_Z9naiveGemmPKfS0_Pfiii_param_5];
	cvta.to.global.u64 	%rd1, %rd8;
	cvta.to.global.u64 	%rd2, %rd7;
	mov.u32 	%r21, %ctaid.y;
	mov.u32 	%r22, %ntid.y;
	mov.u32 	%r23, %tid.y;
	mad.lo.s32 	%r1, %r21, %r22, %r23;
	mov.u32 	%r24, %ctaid.x;
	mov.u32 	%r25, %ntid.x;
	mov.u32 	%r26, %tid.x;
	mad.lo.s32 	%r2, %r24, %r25, %r26;
	setp.ge.s32 	%p1, %r1, %r20;
	setp.ge.s32 	%p2, %r2, %r18;
	or.pred  	%p3, %p1, %p2;
	@%p3 bra 	$L__BB0_14;
	setp.lt.s32 	%p4, %r19, 1;
	mov.f32 	%f67, 0f00000000;
	@%p4 bra 	$L__BB0_13;
	mul.lo.s32 	%r3, %r19, %r1;
	and.b32  	%r4, %r19, 7;
	setp.lt.u32 	%p5, %r19, 8;
	mov.f32 	%f67, 0f00000000;
	mov.b32 	%r39, 0;
	@%p5 bra 	$L__BB0_5;
	and.b32  	%r39, %r19, 2147483640;
	neg.s32 	%r37, %r39;
	shl.b32 	%r7, %r18, 3;
	mul.wide.u32 	%rd9, %r3, 4;
	add.s64 	%rd10, %rd9, %rd2;
	add.s64 	%rd52, %rd10, 16;
	mov.f32 	%f67, 0f00000000;
	mul.wide.s32 	%rd13, %r18, 4;
	mov.u32 	%r36, %r2;
$L__BB0_4:
	.pragma "nounroll";
	ld.global.nc.f32 	%f17, [%rd52+-16];
	mul.wide.s32 	%rd11, %r36, 4;
	add.s64 	%rd12, %rd1, %rd11;
	ld.global.nc.f32 	%f18, [%rd12];
	fma.rn.f32 	%f19, %f17, %f18, %f67;
	ld.global.nc.f32 	%f20, [%rd52+-12];
	add.s64 	%rd14, %rd12, %rd13;
	ld.global.nc.f32 	%f21, [%rd14];
	fma.rn.f32 	%f22, %f20, %f21, %f19;
	ld.global.nc.f32 	%f23, [%rd52+-8];
	add.s64 	%rd15, %rd14, %rd13;
	ld.global.nc.f32 	%f24, [%rd15];
	fma.rn.f32 	%f25, %f23, %f24, %f22;
	ld.global.nc.f32 	%f26, [%rd52+-4];
	add.s64 	%rd16, %rd15, %rd13;
	ld.global.nc.f32 	%f27, [%rd16];
	fma.rn.f32 	%f28, %f26, %f27, %f25;
	ld.global.nc.f32 	%f29, [%rd52];
	add.s64 	%rd17, %rd16, %rd13;
	ld.global.nc.f32 	%f30, [%rd17];
	fma.rn.f32 	%f31, %f29, %f30, %f28;
	ld.global.nc.f32 	%f32, [%rd52+4];
	add.s64 	%rd18, %rd17, %rd13;
	ld.global.nc.f32 	%f33, [%rd18];
	fma.rn.f32 	%f34, %f32, %f33, %f31;
	ld.global.nc.f32 	%f35, [%rd52+8];
	add.s64 	%rd19, %rd18, %rd13;
	ld.global.nc.f32 	%f36, [%rd19];
	fma.rn.f32 	%f37, %f35, %f36, %f34;
	ld.global.nc.f32 	%f38, [%rd52+12];
	add.s64 	%rd20, %rd19, %rd13;
	ld.global.nc.f32 	%f39, [%rd20];
	fma.rn.f32 	%f67, %f38, %f39, %f37;
	add.s32 	%r37, %r37, 8;
	add.s32 	%r36, %r36, %r7;
	add.s64 	%rd52, %rd52, 32;
	setp.ne.s32 	%p6, %r37, 0;
	@%p6 bra 	$L__BB0_4;
$L__BB0_5:
	setp.eq.s32 	%p7, %r4, 0;
	@%p7 bra 	$L__BB0_13;
	and.b32  	%r13, %r19, 3;
	setp.lt.u32 	%p8, %r4, 4;
	@%p8 bra 	$L__BB0_8;
	add.s32 	%r28, %r39, %r3;
	mul.wide.u32 	%rd21, %r28, 4;
	add.s64 	%rd22, %rd2, %rd21;
	ld.global.nc.f32 	%f41, [%rd22];
	mad.lo.s32 	%r29, %r39, %r18, %r2;
	mul.wide.s32 	%rd23, %r29, 4;
	add.s64 	%rd24, %rd1, %rd23;
	ld.global.nc.f32 	%f42, [%rd24];
	fma.rn.f32 	%f43, %f41, %f42, %f67;
	cvt.u64.u32 	%rd25, %r3;
	cvt.u64.u32 	%rd26, %r39;
	add.s64 	%rd27, %rd26, %rd25;
	shl.b64 	%rd28, %rd27, 2;
	add.s64 	%rd29, %rd2, %rd28;
	ld.global.nc.f32 	%f44, [%rd29+4];
	mul.wide.s32 	%rd30, %r18, 4;
	add.s64 	%rd31, %rd24, %rd30;
	ld.global.nc.f32 	%f45, [%rd31];
	fma.rn.f32 	%f46, %f44, %f45, %f43;
	ld.global.nc.f32 	%f47, [%rd29+8];
	add.s64 	%rd32, %rd31, %rd30;
	ld.global.nc.f32 	%f48, [%rd32];
	fma.rn.f32 	%f49, %f47, %f48, %f46;
	ld.global.nc.f32 	%f50, [%rd29+12];
	add.s64 	%rd33, %rd32, %rd30;
	ld.global.nc.f32 	%f51, [%rd33];
	fma.rn.f32 	%f67, %f50, %f51, %f49;
	add.s32 	%r39, %r39, 4;
$L__BB0_8:
	setp.eq.s32 	%p9, %r13, 0;
	@%p9 bra 	$L__BB0_13;
	setp.eq.s32 	%p10, %r13, 1;
	@%p10 bra 	$L__BB0_11;
	add.s32 	%r30, %r39, %r3;
	mul.wide.u32 	%rd34, %r30, 4;
	add.s64 	%rd35, %rd2, %rd34;
	ld.global.nc.f32 	%f53, [%rd35];
	mad.lo.s32 	%r31, %r39, %r18, %r2;
	mul.wide.s32 	%rd36, %r31, 4;
	add.s64 	%rd37, %rd1, %rd36;
	ld.global.nc.f32 	%f54, [%rd37];
	fma.rn.f32 	%f55, %f53, %f54, %f67;
	cvt.u64.u32 	%rd38, %r3;
	cvt.u64.u32 	%rd39, %r39;
	add.s64 	%rd40, %rd39, %rd38;
	shl.b64 	%rd41, %rd40, 2;
	add.s64 	%rd42, %rd2, %rd41;
	ld.global.nc.f32 	%f56, [%rd42+4];
	mul.wide.s32 	%rd43, %r18, 4;
	add.s64 	%rd44, %rd37, %rd43;
	ld.global.nc.f32 	%f57, [%rd44];
	fma.rn.f32 	%f67, %f56, %f57, %f55;
	add.s32 	%r39, %r39, 2;
$L__BB0_11:
	and.b32  	%r32, %r19, 1;
	setp.eq.b32 	%p11, %r32, 1;
	not.pred 	%p12, %p11;
	@%p12 bra 	$L__BB0_13;
	add.s32 	%r33, %r39, %r3;
	mul.wide.u32 	%rd45, %r33, 4;
	add.s64 	%rd46, %rd2, %rd45;
	ld.global.nc.f32 	%f58, [%rd46];
	mad.lo.s32 	%r34, %r39, %r18, %r2;
	mul.wide.s32 	%rd47, %r34, 4;
	add.s64 	%rd48, %rd1, %rd47;
	ld.global.nc.f32 	%f59, [%rd48];
	fma.rn.f32 	%f67, %f58, %f59, %f67;
$L__BB0_13:
	mad.lo.s32 	%r35, %r18, %r1, %r2;
	cvta.to.global.u64 	%rd49, %rd6;
	mul.wide.s32 	%rd50, %r35, 4;
	add.s64 	%rd51, %rd49, %rd50;
	st.global.f32 	[%rd51], %f67;
$L__BB0_14:
	ret;

}
	// .globl	_Z15naiveGemmUnrollPKfS0_Pfiii
.visible .entry _Z15naiveGemmUnrollPKfS0_Pfiii(
	.param .u64 .ptr .align 1 _Z15naiveGemmUnrollPKfS0_Pfiii_param_0,
	.param .u64 .ptr .align 1 _Z15naiveGemmUnrollPKfS0_Pfiii_param_1,
	.param .u64 .ptr .align 1 _Z15naiveGemmUnrollPKfS0_Pfiii_param_2,
	.param .u32 _Z15naiveGemmUnrollPKfS0_Pfiii_param_3,
	.param .u32 _Z15naiveGemmUnrollPKfS0_Pfiii_param_4,
	.param .u32 _Z15naiveGemmUnrollPKfS0_Pfiii_param_5
)
{
	.reg .pred 	%p<18>;
	.reg .b32 	%r<89>;
	.reg .b32 	%f<139>;
	.reg .b64 	%rd<71>;

	ld.param.u64 	%rd7, [_Z15naiveGemmUnrollPKfS0_Pfiii_param_0];
	ld.param.u64 	%rd8, [_Z15naiveGemmUnrollPKfS0_Pfiii_param_1];
	ld.param.u64 	%rd6, [_Z15naiveGemmUnrollPKfS0_Pfiii_param_2];
	ld.param.u32 	%r50, [_Z15naiveGemmUnrollPKfS0_Pfiii_param_3];
	ld.param.u32 	%r48, [_Z15naiveGemmUnrollPKfS0_Pfiii_param_4];
	ld.param.u32 	%r49, [_Z15naiveGemmUnrollPKfS0_Pfiii_param_5];
	cvta.to.global.u64 	%rd1, %rd8;
	cvta.to.global.u64 	%rd2, %rd7;
	mov.u32 	%r51, %ctaid.y;
	mov.u32 	%r52, %ntid.y;
	mov.u32 	%r53, %tid.y;
	mad.lo.s32 	%r1, %r51, %r52, %r53;
	mov.u32 	%r54, %ctaid.x;
	mov.u32 	%r55, %ntid.x;
	mov.u32 	%r56, %tid.x;
	mad.lo.s32 	%r2, %r54, %r55, %r56;
	setp.ge.s32 	%p1, %r1, %r50;
	setp.ge.s32 	%p2, %r2, %r48;
	or.pred  	%p3, %p1, %p2;
	@%p3 bra 	$L__BB1_21;
	setp.lt.s32 	%p4, %r49, 4;
	mov.b32 	%r86, 0;
	mov.f32 	%f138, 0f00000000;
	@%p4 bra 	$L__BB1_8;
	mul.lo.s32 	%r3, %r49, %r1;
	add.s32 	%r59, %r49, -4;
	shr.u32 	%r60, %r59, 2;
	and.b32  	%r4, %r59, -4;
	add.s32 	%r5, %r60, 1;
	and.b32  	%r6, %r5, 3;
	setp.lt.u32 	%p5, %r59, 12;
	mov.f32 	%f138, 0f00000000;
	mov.b32 	%r81, 0;
	@%p5 bra 	$L__BB1_5;
	shl.b32 	%r7, %r48, 4;
	and.b32  	%r62, %r5, 2147483644;
	neg.s32 	%r78, %r62;
	mov.f32 	%f138, 0f00000000;
	mov.b32 	%r81, 0;
	mul.wide.s32 	%rd13, %r48, 4;
	mov.u32 	%r79, %r2;
	mov.u32 	%r80, %r3;
$L__BB1_4:
	mul.wide.u32 	%rd9, %r80, 4;
	add.s64 	%rd10, %rd2, %rd9;
	ld.global.nc.f32 	%f24, [%rd10];
	mul.wide.s32 	%rd11, %r79, 4;
	add.s64 	%rd12, %rd1, %rd11;
	ld.global.nc.f32 	%f25, [%rd12];
	fma.rn.f32 	%f26, %f24, %f25, %f138;
	ld.global.nc.f32 	%f27, [%rd10+4];
	add.s64 	%rd14, %rd12, %rd13;
	ld.global.nc.f32 	%f28, [%rd14];
	fma.rn.f32 	%f29, %f27, %f28, %f26;
	ld.global.nc.f32 	%f30, [%rd10+8];
	add.s64 	%rd15, %rd14, %rd13;
	ld.global.nc.f32 	%f31, [%rd15];
	fma.rn.f32 	%f32, %f30, %f31, %f29;
	ld.global.nc.f32 	%f33, [%rd10+12];
	add.s64 	%rd16, %rd15, %rd13;
	ld.global.nc.f32 	%f34, [%rd16];
	fma.rn.f32 	%f35, %f33, %f34, %f32;
	ld.global.nc.f32 	%f36, [%rd10+16];
	add.s64 	%rd17, %rd16, %rd13;
	ld.global.nc.f32 	%f37, [%rd17];
	fma.rn.f32 	%f38, %f36, %f37, %f35;
	ld.global.nc.f32 	%f39, [%rd10+20];
	add.s64 	%rd18, %rd17, %rd13;
	ld.global.nc.f32 	%f40, [%rd18];
	fma.rn.f32 	%f41, %f39, %f40, %f38;
	ld.global.nc.f32 	%f42, [%rd10+24];
	add.s64 	%rd19, %rd18, %rd13;
	ld.global.nc.f32 	%f43, [%rd19];
	fma.rn.f32 	%f44, %f42, %f43, %f41;
	ld.global.nc.f32 	%f45, [%rd10+28];
	add.s64 	%rd20, %rd19, %rd13;
	ld.global.nc.f32 	%f46, [%rd20];
	fma.rn.f32 	%f47, %f45, %f46, %f44;
	ld.global.nc.f32 	%f48, [%rd10+32];
	add.s64 	%rd21, %rd20, %rd13;
	ld.global.nc.f32 	%f49, [%rd21];
	fma.rn.f32 	%f50, %f48, %f49, %f47;
	ld.global.nc.f32 	%f51, [%rd10+36];
	add.s64 	%rd22, %rd21, %rd13;
	ld.global.nc.f32 	%f52, [%rd22];
	fma.rn.f32 	%f53, %f51, %f52, %f50;
	ld.global.nc.f32 	%f54, [%rd10+40];
	add.s64 	%rd23, %rd22, %rd13;
	ld.global.nc.f32 	%f55, [%rd23];
	fma.rn.f32 	%f56, %f54, %f55, %f53;
	ld.global.nc.f32 	%f57, [%rd10+44];
	add.s64 	%rd24, %rd23, %rd13;
	ld.global.nc.f32 	%f58, [%rd24];
	fma.rn.f32 	%f59, %f57, %f58, %f56;
	ld.global.nc.f32 	%f60, [%rd10+48];
	add.s64 	%rd25, %rd24, %rd13;
	ld.global.nc.f32 	%f61, [%rd25];
	fma.rn.f32 	%f62, %f60, %f61, %f59;
	ld.global.nc.f32 	%f63, [%rd10+52];
	add.s64 	%rd26, %rd25, %rd13;
	ld.global.nc.f32 	%f64, [%rd26];
	fma.rn.f32 	%f65, %f63, %f64, %f62;
	ld.global.nc.f32 	%f66, [%rd10+56];
	add.s64 	%rd27, %rd26, %rd13;
	ld.global.nc.f32 	%f67, [%rd27];
	fma.rn.f32 	%f68, %f66, %f67, %f65;
	ld.global.nc.f32 	%f69, [%rd10+60];
	add.s64 	%rd28, %rd27, %rd13;
	ld.global.nc.f32 	%f70, [%rd28];
	fma.rn.f32 	%f138, %f69, %f70, %f68;
	add.s32 	%r81, %r81, 16;
	add.s32 	%r80, %r80, 16;
	add.s32 	%r79, %r79, %r7;
	add.s32 	%r78, %r78, 4;
	setp.eq.s32 	%p6, %r78, 0;
	@%p6 bra 	$L__BB1_5;
	bra.uni 	$L__BB1_4;
$L__BB1_5:
	add.s32 	%r86, %r4, 4;
	setp.eq.s32 	%p7, %r6, 0;
	@%p7 bra 	$L__BB1_8;
	mad.lo.s32 	%r76, %r81, %r48, %r2;
	shl.b32 	%r12, %r48, 2;
	add.s32 	%r63, %r81, %r3;
	mul.wide.u32 	%rd29, %r63, 4;
	add.s64 	%rd30, %rd29, %rd2;
	add.s64 	%rd70, %rd30, 8;
	neg.s32 	%r75, %r6;
	mul.wide.s32 	%rd33, %r48, 4;
$L__BB1_7:
	.pragma "nounroll";
	ld.global.nc.f32 	%f71, [%rd70+-8];
	mul.wide.s32 	%rd31, %r76, 4;
	add.s64 	%rd32, %rd1, %rd31;
	ld.global.nc.f32 	%f72, [%rd32];
	fma.rn.f32 	%f73, %f71, %f72, %f138;
	ld.global.nc.f32 	%f74, [%rd70+-4];
	add.s64 	%rd34, %rd32, %rd33;
	ld.global.nc.f32 	%f75, [%rd34];
	fma.rn.f32 	%f76, %f74, %f75, %f73;
	ld.global.nc.f32 	%f77, [%rd70];
	add.s64 	%rd35, %rd34, %rd33;
	ld.global.nc.f32 	%f78, [%rd35];
	fma.rn.f32 	%f79, %f77, %f78, %f76;
	ld.global.nc.f32 	%f80, [%rd70+4];
	add.s64 	%rd36, %rd35, %rd33;
	ld.global.nc.f32 	%f81, [%rd36];
	fma.rn.f32 	%f138, %f80, %f81, %f79;
	add.s32 	%r76, %r76, %r12;
	add.s64 	%rd70, %rd70, 16;
	add.s32 	%r75, %r75, 1;
	setp.ne.s32 	%p8, %r75, 0;
	@%p8 bra 	$L__BB1_7;
$L__BB1_8:
	setp.ge.s32 	%p9, %r86, %r49;
	@%p9 bra 	$L__BB1_20;
	mul.lo.s32 	%r19, %r49, %r1;
	sub.s32 	%r20, %r49, %r86;
	and.b32  	%r21, %r20, 7;
	sub.s32 	%r64, %r86, %r49;
	setp.gt.u32 	%p10, %r64, -8;
	@%p10 bra 	$L__BB1_12;
	mad.lo.s32 	%r84, %r86, %r48, %r2;
	shl.b32 	%r23, %r48, 3;
	add.s32 	%r83, %r86, %r19;
	and.b32  	%r65, %r20, -8;
	neg.s32 	%r82, %r65;
	mul.wide.s32 	%rd41, %r48, 4;
$L__BB1_11:
	.pragma "nounroll";
	mul.wide.s32 	%rd37, %r83, 4;
	add.s64 	%rd38, %rd2, %rd37;
	ld.global.nc.f32 	%f83, [%rd38];
	mul.wide.s32 	%rd39, %r84, 4;
	add.s64 	%rd40, %rd1, %rd39;
	ld.global.nc.f32 	%f84, [%rd40];
	fma.rn.f32 	%f85, %f83, %f84, %f138;
	ld.global.nc.f32 	%f86, [%rd38+4];
	add.s64 	%rd42, %rd40, %rd41;
	ld.global.nc.f32 	%f87, [%rd42];
	fma.rn.f32 	%f88, %f86, %f87, %f85;
	ld.global.nc.f32 	%f89, [%rd38+8];
	add.s64 	%rd43, %rd42, %rd41;
	ld.global.nc.f32 	%f90, [%rd43];
	fma.rn.f32 	%f91, %f89, %f90, %f88;
	ld.global.nc.f32 	%f92, [%rd38+12];
	add.s64 	%rd44, %rd43, %rd41;
	ld.global.nc.f32 	%f93, [%rd44];
	fma.rn.f32 	%f94, %f92, %f93, %f91;
	ld.global.nc.f32 	%f95, [%rd38+16];
	add.s64 	%rd45, %rd44, %rd41;
	ld.global.nc.f32 	%f96, [%rd45];
	fma.rn.f32 	%f97, %f95, %f96, %f94;
	ld.global.nc.f32 	%f98, [%rd38+20];
	add.s64 	%rd46, %rd45, %rd41;
	ld.global.nc.f32 	%f99, [%rd46];
	fma.rn.f32 	%f100, %f98, %f99, %f97;
	ld.global.nc.f32 	%f101, [%rd38+24];
	add.s64 	%rd47, %rd46, %rd41;
	ld.global.nc.f32 	%f102, [%rd47];
	fma.rn.f32 	%f103, %f101, %f102, %f100;
	ld.global.nc.f32 	%f104, [%rd38+28];
	add.s64 	%rd48, %rd47, %rd41;
	ld.global.nc.f32 	%f105, [%rd48];
	fma.rn.f32 	%f138, %f104, %f105, %f103;
	add.s32 	%r86, %r86, 8;
	add.s32 	%r84, %r84, %r23;
	add.s32 	%r83, %r83, 8;
	add.s32 	%r82, %r82, 8;
	setp.ne.s32 	%p11, %r82, 0;
	@%p11 bra 	$L__BB1_11;
$L__BB1_12:
	setp.eq.s32 	%p12, %r21, 0;
	@%p12 bra 	$L__BB1_20;
	and.b32  	%r43, %r20, 3;
	setp.lt.u32 	%p13, %r21, 4;
	@%p13 bra 	$L__BB1_15;
	add.s32 	%r66, %r86, %r19;
	mul.wide.s32 	%rd49, %r66, 4;
	add.s64 	%rd50, %rd2, %rd49;
	ld.global.nc.f32 	%f107, [%rd50];
	mad.lo.s32 	%r67, %r86, %r48, %r2;
	mul.wide.s32 	%rd51, %r67, 4;
	add.s64 	%rd52, %rd1, %rd51;
	ld.global.nc.f32 	%f108, [%rd52];
	fma.rn.f32 	%f109, %f107, %f108, %f138;
	ld.global.nc.f32 	%f110, [%rd50+4];
	mul.wide.s32 	%rd53, %r48, 4;
	add.s64 	%rd54, %rd52, %rd53;
	ld.global.nc.f32 	%f111, [%rd54];
	fma.rn.f32 	%f112, %f110, %f111, %f109;
	ld.global.nc.f32 	%f113, [%rd50+8];
	add.s64 	%rd55, %rd54, %rd53;
	ld.global.nc.f32 	%f114, [%rd55];
	fma.rn.f32 	%f115, %f113, %f114, %f112;
	ld.global.nc.f32 	%f116, [%rd50+12];
	add.s64 	%rd56, %rd55, %rd53;
	ld.global.nc.f32 	%f117, [%rd56];
	fma.rn.f32 	%f138, %f116, %f117, %f115;
	add.s32 	%r86, %r86, 4;
$L__BB1_15:
	setp.eq.s32 	%p14, %r43, 0;
	@%p14 bra 	$L__BB1_20;
	setp.eq.s32 	%p15, %r43, 1;
	@%p15 bra 	$L__BB1_18;
	add.s32 	%r68, %r86, %r19;
	mul.wide.s32 	%rd57, %r68, 4;
	add.s64 	%rd58, %rd2, %rd57;
	ld.global.nc.f32 	%f119, [%rd58];
	mad.lo.s32 	%r69, %r86, %r48, %r2;
	mul.wide.s32 	%rd59, %r69, 4;
	add.s64 	%rd60, %rd1, %rd59;
	ld.global.nc.f32 	%f120, [%rd60];
	fma.rn.f32 	%f121, %f119, %f120, %f138;
	ld.global.nc.f32 	%f122, [%rd58+4];
	mul.wide.s32 	%rd61, %r48, 4;
	add.s64 	%rd62, %rd60, %rd61;
	ld.global.nc.f32 	%f123, [%rd62];
	fma.rn.f32 	%f138, %f122, %f123, %f121;
	add.s32 	%r86, %r86, 2;
$L__BB1_18:
	and.b32  	%r70, %r20, 1;
	setp.eq.b32 	%p16, %r70, 1;
	not.pred 	%p17, %p16;
	@%p17 bra 	$L__BB1_20;
	add.s32 	%r71, %r86, %r19;
	mul.wide.s32 	%rd63, %r71, 4;
	add.s64 	%rd64, %rd2, %rd63;
	ld.global.nc.f32 	%f124, [%rd64];
	mad.lo.s32 	%r72, %r86, %r48, %r2;
	mul.wide.s32 	%rd65, %r72, 4;
	add.s64 	%rd66, %rd1, %rd65;
	ld.global.nc.f32 	%f125, [%rd66];
	fma.rn.f32 	%f138, %f124, %f125, %f138;
$L__BB1_20:
	mad.lo.s32 	%r73, %r48, %r1, %r2;
	cvta.to.global.u64 	%rd67, %rd6;
	mul.wide.s32 	%rd68, %r73, 4;
	add.s64 	%rd69, %rd67, %rd68;
	st.global.f32 	[%rd69], %f138;
$L__BB1_21:
	ret;

}


// ===== COMPILED SASS (sm_100) =====

	.target	sm_100

	.elftype	@"ET_EXEC"


//--------------------- .note.nv.tkinfo           --------------------------
	.section	.note.nv.tkinfo,"",@"SHT_NOTE"
	.sectionflags	@"SHF_NOTE_NV_TKINFO"
	.tkinfo
        /*0018*/ 	.word	0x00000002
        /*0030*/ 	.string	""
        /*0030*/ 	.string	"ptxas"
        /*0030*/ 	.string	"Cuda compilation tools, release 13.0, V13.0.88"
        /*0030*/ 	.string	"Build cuda_13.0.r13.0/compiler.36424714_0"
        /*0030*/ 	.string	"-arch sm_100 -m 64 "



//--------------------- .note.nv.cuinfo           --------------------------
	.section	.note.nv.cuinfo,"",@"SHT_NOTE"
	.sectionflags	@"SHF_NOTE_NV_CUINFO"
        /*0018*/ 	.short	0x0002
        /*001a*/ 	.short	0x0064
        /*001c*/ 	.short	0x0082
	.zero		2


//--------------------- .nv.info                  --------------------------
	.section	.nv.info,"",@"SHT_CUDA_INFO"
	.align	4


	//----- nvinfo : EIATTR_REGCOUNT
	.align		4
        /*0000*/ 	.byte	0x04, 0x2f
        /*0002*/ 	.short	(.L_1 - .L_0)
	.align		4
.L_0:
        /*0004*/ 	.word	index@(_Z9naiveGemmPKfS0_Pfiii)
        /*0008*/ 	.word	0x00000020


	//----- nvinfo : EIATTR_FRAME_SIZE
	.align		4
.L_1:
        /*000c*/ 	.byte	0x04, 0x11
        /*000e*/ 	.short	(.L_3 - .L_2)
	.align		4
.L_2:
        /*0010*/ 	.word	index@(_Z9naiveGemmPKfS0_Pfiii)
        /*0014*/ 	.word	0x00000000


	//----- nvinfo : EIATTR_REGCOUNT
	.align		4
.L_3:
        /*0018*/ 	.byte	0x04, 0x2f
        /*001a*/ 	.short	(.L_5 - .L_4)
	.align		4
.L_4:
        /*001c*/ 	.word	index@(_Z15naiveGemmUnrollPKfS0_Pfiii)
        /*0020*/ 	.word	0x00000020


	//----- nvinfo : EIATTR_FRAME_SIZE
	.align		4
.L_5:
        /*0024*/ 	.byte	0x04, 0x11
        /*0026*/ 	.short	(.L_7 - .L_6)
	.align		4
.L_6:
        /*0028*/ 	.word	index@(_Z15naiveGemmUnrollPKfS0_Pfiii)
        /*002c*/ 	.word	0x00000000


	//----- nvinfo : EIATTR_MIN_STACK_SIZE
	.align		4
.L_7:
        /*0030*/ 	.byte	0x04, 0x12
        /*0032*/ 	.short	(.L_9 - .L_8)
	.align		4
.L_8:
        /*0034*/ 	.word	index@(_Z15naiveGemmUnrollPKfS0_Pfiii)
        /*0038*/ 	.word	0x00000000


	//----- nvinfo : EIATTR_MIN_STACK_SIZE
	.align		4
.L_9:
        /*003c*/ 	.byte	0x04, 0x12
        /*003e*/ 	.short	(.L_11 - .L_10)
	.align		4
.L_10:
        /*0040*/ 	.word	index@(_Z9naiveGemmPKfS0_Pfiii)
        /*0044*/ 	.word	0x00000000
.L_11:


//--------------------- .nv.compat                --------------------------
	.section	.nv.compat,"",@"SHT_CUDA_COMPAT_INFO"
	.align	4
        /*0000*/ 	.byte	0x02, 0x09, 0x00, 0x00, 0x02, 0x02, 0x01, 0x00, 0x02, 0x05, 0x05, 0x00, 0x03, 0x07, 0x01, 0x01
        /*0010*/ 	.byte	0x02, 0x03, 0x00, 0x00, 0x02, 0x06, 0x01, 0x00, 0x04, 0x0b, 0x08, 0x00, 0x09, 0x00, 0x00, 0x00
        /*0020*/ 	.byte	0x00, 0x00, 0x00, 0x00


//--------------------- .nv.info._Z15naiveGemmUnrollPKfS0_Pfiii --------------------------
	.section	.nv.info._Z15naiveGemmUnrollPKfS0_Pfiii,"",@"SHT_CUDA_INFO"
	.sectionflags	@""
	.align	4


	//----- nvinfo : EIATTR_CUDA_API_VERSION
	.align		4
        /*0000*/ 	.byte	0x04, 0x37
        /*0002*/ 	.short	(.L_13 - .L_12)
.L_12:
        /*0004*/ 	.word	0x00000082


	//----- nvinfo : EIATTR_KPARAM_INFO
	.align		4
.L_13:
        /*0008*/ 	.byte	0x04, 0x17
        /*000a*/ 	.short	(.L_15 - .L_14)
.L_14:
        /*000c*/ 	.word	0x00000000
        /*0010*/ 	.short	0x0005
        /*0012*/ 	.short	0x0020
        /*0014*/ 	.byte	0x00, 0xf0, 0x11, 0x00


	//----- nvinfo : EIATTR_KPARAM_INFO
	.align		4
.L_15:
        /*0018*/ 	.byte	0x04, 0x17
        /*001a*/ 	.short	(.L_17 - .L_16)
.L_16:
        /*001c*/ 	.word	0x00000000
        /*0020*/ 	.short	0x0004
        /*0022*/ 	.short	0x001c
        /*0024*/ 	.byte	0x00, 0xf0, 0x11, 0x00


	//----- nvinfo : EIATTR_KPARAM_INFO
	.align		4
.L_17:
        /*0028*/ 	.byte	0x04, 0x17
        /*002a*/ 	.short	(.L_19 - .L_18)
.L_18:
        /*002c*/ 	.word	0x00000000
        /*0030*/ 	.short	0x0003
        /*0032*/ 	.short	0x0018
        /*0034*/ 	.byte	0x00, 0xf0, 0x11, 0x00


	//----- nvinfo : EIATTR_KPARAM_INFO
	.align		4
.L_19:
        /*0038*/ 	.byte	0x04, 0x17
        /*003a*/ 	.short	(.L_21 - .L_20)
.L_20:
        /*003c*/ 	.word	0x00000000
        /*0040*/ 	.short	0x0002
        /*0042*/ 	.short	0x0010
        /*0044*/ 	.byte	0x00, 0xf5, 0x21, 0x00


	//----- nvinfo : EIATTR_KPARAM_INFO
	.align		4
.L_21:
        /*0048*/ 	.byte	0x04, 0x17
        /*004a*/ 	.short	(.L_23 - .L_22)
.L_22:
        /*004c*/ 	.word	0x00000000
        /*0050*/ 	.short	0x0001
        /*0052*/ 	.short	0x0008
        /*0054*/ 	.byte	0x00, 0xf5, 0x21, 0x00


	//----- nvinfo : EIATTR_KPARAM_INFO
	.align		4
.L_23:
        /*0058*/ 	.byte	0x04, 0x17
        /*005a*/ 	.short	(.L_25 - .L_24)
.L_24:
        /*005c*/ 	.word	0x00000000
        /*0060*/ 	.short	0x0000
        /*0062*/ 	.short	0x0000
        /*0064*/ 	.byte	0x00, 0xf5, 0x21, 0x00


	//----- nvinfo : EIATTR_SPARSE_MMA_MASK
	.align		4
.L_25:
        /*0068*/ 	.byte	0x03, 0x50
        /*006a*/ 	.short	0x0000


	//----- nvinfo : EIATTR_MAXREG_COUNT
	.align		4
        /*006c*/ 	.byte	0x03, 0x1b
        /*006e*/ 	.short	0x00ff


	//----- nvinfo : EIATTR_MERCURY_ISA_VERSION
	.align		4
        /*0070*/ 	.byte	0x03, 0x5f
        /*0072*/ 	.short	0x0101


	//----- nvinfo : EIATTR_VRC_CTA_INIT_COUNT
	.align		4
        /*0074*/ 	.byte	0x02, 0x4a
	.zero		1
	.zero		1


	//----- nvinfo : EIATTR_EXIT_INSTR_OFFSETS
	.align		4
        /*0078*/ 	.byte	0x04, 0x1c
        /*007a*/ 	.short	(.L_27 - .L_26)


	//   ....[0]....
.L_26:
        /*007c*/ 	.word	0x000000d0


	//   ....[1]....
        /*0080*/ 	.word	0x00001010


	//----- nvinfo : EIATTR_CBANK_PARAM_SIZE
	.align		4
.L_27:
        /*0084*/ 	.byte	0x03, 0x19
        /*0086*/ 	.short	0x0024


	//----- nvinfo : EIATTR_PARAM_CBANK
	.align		4
        /*0088*/ 	.byte	0x04, 0x0a
        /*008a*/ 	.short	(.L_29 - .L_28)
	.align		4
.L_28:
        /*008c*/ 	.word	index@(.nv.constant0._Z15naiveGemmUnrollPKfS0_Pfiii)
        /*0090*/ 	.short	0x0380
        /*0092*/ 	.short	0x0024


	//----- nvinfo : EIATTR_SW_WAR
	.align		4
.L_29:
        /*0094*/ 	.byte	0x04, 0x36
        /*0096*/ 	.short	(.L_31 - .L_30)
.L_30:
        /*0098*/ 	.word	0x00000008
.L_31:


//--------------------- .nv.info._Z9naiveGemmPKfS0_Pfiii --------------------------
	.section	.nv.info._Z9naiveGemmPKfS0_Pfiii,"",@"SHT_CUDA_INFO"
	.sectionflags	@""
	.align	4


	//----- nvinfo : EIATTR_CUDA_API_VERSION
	.align		4
        /*0000*/ 	.byte	0x04, 0x37
        /*0002*/ 	.short	(.L_33 - .L_32)
.L_32:
        /*0004*/ 	.word	0x00000082


	//----- nvinfo : EIATTR_KPARAM_INFO
	.align		4
.L_33:
        /*0008*/ 	.byte	0x04, 0x17
        /*000a*/ 	.short	(.L_35 - .L_34)
.L_34:
        /*000c*/ 	.word	0x00000000
        /*0010*/ 	.short	0x0005
        /*0012*/ 	.short	0x0020
        /*0014*/ 	.byte	0x00, 0xf0, 0x11, 0x00


	//----- nvinfo : EIATTR_KPARAM_INFO
	.align		4
.L_35:
        /*0018*/ 	.byte	0x04, 0x17
        /*001a*/ 	.short	(.L_37 - .L_36)
.L_36:
        /*001c*/ 	.word	0x00000000
        /*0020*/ 	.short	0x0004
        /*0022*/ 	.short	0x001c
        /*0024*/ 	.byte	0x00, 0xf0, 0x11, 0x00


	//----- nvinfo : EIATTR_KPARAM_INFO
	.align		4
.L_37:
        /*0028*/ 	.byte	0x04, 0x17
        /*002a*/ 	.short	(.L_39 - .L_38)
.L_38:
        /*002c*/ 	.word	0x00000000
        /*0030*/ 	.short	0x0003
        /*0032*/ 	.short	0x0018
        /*0034*/ 	.byte	0x00, 0xf0, 0x11, 0x00


	//----- nvinfo : EIATTR_KPARAM_INFO
	.align		4
.L_39:
        /*0038*/ 	.byte	0x04, 0x17
        /*003a*/ 	.short	(.L_41 - .L_40)
.L_40:
        /*003c*/ 	.word	0x00000000
        /*0040*/ 	.short	0x0002
        /*0042*/ 	.short	0x0010
        /*0044*/ 	.byte	0x00, 0xf5, 0x21, 0x00


	//----- nvinfo : EIATTR_KPARAM_INFO
	.align		4
.L_41:
        /*0048*/ 	.byte	0x04, 0x17
        /*004a*/ 	.short	(.L_43 - .L_42)
.L_42:
        /*004c*/ 	.word	0x00000000
        /*0050*/ 	.short	0x0001
        /*0052*/ 	.short	0x0008
        /*0054*/ 	.byte	0x00, 0xf5, 0x21, 0x00


	//----- nvinfo : EIATTR_KPARAM_INFO
	.align		4
.L_43:
        /*0058*/ 	.byte	0x04, 0x17
        /*005a*/ 	.short	(.L_45 - .L_44)
.L_44:
        /*005c*/ 	.word	0x00000000
        /*0060*/ 	.short	0x0000
        /*0062*/ 	.short	0x0000
        /*0064*/ 	.byte	0x00, 0xf5, 0x21, 0x00


	//----- nvinfo : EIATTR_SPARSE_MMA_MASK
	.align		4
.L_45:
        /*0068*/ 	.byte	0x03, 0x50
        /*006a*/ 	.short	0x0000


	//----- nvinfo : EIATTR_MAXREG_COUNT
	.align		4
        /*006c*/ 	.byte	0x03, 0x1b
        /*006e*/ 	.short	0x00ff


	//----- nvinfo : EIATTR_MERCURY_ISA_VERSION
	.align		4
        /*0070*/ 	.byte	0x03, 0x5f
        /*0072*/ 	.short	0x0101


	//----- nvinfo : EIATTR_VRC_CTA_INIT_COUNT
	.align		4
        /*0074*/ 	.byte	0x02, 0x4a
	.zero		1
	.zero		1


	//----- nvinfo : EIATTR_EXIT_INSTR_OFFSETS
	.align		4
        /*0078*/ 	.byte	0x04, 0x1c
        /*007a*/ 	.short	(.L_47 - .L_46)


	//   ....[0]....
.L_46:
        /*007c*/ 	.word	0x000000c0


	//   ....[1]....
        /*0080*/ 	.word	0x000008e0


	//----- nvinfo : EIATTR_CBANK_PARAM_SIZE
	.align		4
.L_47:
        /*0084*/ 	.byte	0x03, 0x19
        /*0086*/ 	.short	0x0024


	//----- nvinfo : EIATTR_PARAM_CBANK
	.align		4
        /*0088*/ 	.byte	0x04, 0x0a
        /*008a*/ 	.short	(.L_49 - .L_48)
	.align		4
.L_48:
        /*008c*/ 	.word	index@(.nv.constant0._Z9naiveGemmPKfS0_Pfiii)
        /*0090*/ 	.short	0x0380
        /*0092*/ 	.short	0x0024


	//----- nvinfo : EIATTR_SW_WAR
	.align		4
.L_49:
        /*0094*/ 	.byte	0x04, 0x36
        /*0096*/ 	.short	(.L_51 - .L_50)
.L_50:
        /*0098*/ 	.word	0x00000008
.L_51:


//--------------------- .nv.callgraph             --------------------------
	.section	.nv.callgraph,"",@"SHT_CUDA_CALLGRAPH"
	.align	4
	.sectionentsize	8
	.align		4
        /*0000*/ 	.word	0x00000000
	.align		4
        /*0004*/ 	.word	0xffffffff
	.align		4
        /*0008*/ 	.word	0x00000000
	.align		4
        /*000c*/ 	.word	0xfffffffe
	.align		4
        /*0010*/ 	.word	0x00000000
	.align		4
        /*0014*/ 	.word	0xfffffffd
	.align		4
        /*0018*/ 	.word	0x00000000
	.align		4
        /*001c*/ 	.word	0xfffffffc


//--------------------- .text._Z15naiveGemmUnrollPKfS0_Pfiii --------------------------
	.section	.text._Z15naiveGemmUnrollPKfS0_Pfiii,"ax",@progbits
	.align	128
        .global         _Z15naiveGemmUnrollPKfS0_Pfiii
        .type           _Z15naiveGemmUnrollPKfS0_Pfiii,@function
        .size           _Z15naiveGemmUnrollPKfS0_Pfiii,(.L_x_14 - _Z15naiveGemmUnrollPKfS0_Pfiii)
        .other          _Z15naiveGemmUnrollPKfS0_Pfiii,@"STO_CUDA_ENTRY STV_DEFAULT"
_Z15naiveGemmUnrollPKfS0_Pfiii:
.text._Z15naiveGemmUnrollPKfS0_Pfiii:
[----:B------:R-:W-:Y:S01]  /*0000*/  LDC R1, c[0x0][0x37c] ;  /* 0x0000df00ff017b82 */ /* 0x000fe20000000800 */
[----:B------:R-:W0:Y:S07]  /*0010*/  S2R R3, SR_TID.X ;  /* 0x0000000000037919 */ /* 0x000e2e0000002100 */
[----:B------:R-:W1:Y:S01]  /*0020*/  LDC R2, c[0x0][0x364] ;  /* 0x0000d900ff027b82 */ /* 0x000e620000000800 */
[----:B------:R-:W2:Y:S01]  /*0030*/  LDCU.64 UR6, c[0x0][0x398] ;  /* 0x00007300ff0677ac */ /* 0x000ea20008000a00 */
[----:B------:R-:W1:Y:S06]  /*0040*/  S2R R5, SR_TID.Y ;  /* 0x0000000000057919 */ /* 0x000e6c0000002200 */
[----:B------:R-:W0:Y:S08]  /*0050*/  S2UR UR5, SR_CTAID.X ;  /* 0x00000000000579c3 */ /* 0x000e300000002500 */
[----:B------:R-:W0:Y:S08]  /*0060*/  LDC R0, c[0x0][0x360] ;  /* 0x0000d800ff007b82 */ /* 0x000e300000000800 */
[----:B------:R-:W1:Y:S01]  /*0070*/  S2UR UR4, SR_CTAID.Y ;  /* 0x00000000000479c3 */ /* 0x000e620000002600 */
[----:B0-----:R-:W-:Y:S01]  /*0080*/  IMAD R0, R0, UR5, R3 ;  /* 0x0000000500007c24 */ /* 0x001fe2000f8e0203 */
[----:B--2---:R-:W-:-:S04]  /*0090*/  MOV R3, UR7 ;  /* 0x0000000700037c02 */ /* 0x004fc80008000f00 */
[----:B------:R-:W-:Y:S01]  /*00a0*/  ISETP.GE.AND P0, PT, R0, R3, PT ;  /* 0x000000030000720c */ /* 0x000fe20003f06270 */
[----:B-1----:R-:W-:-:S05]  /*00b0*/  IMAD R2, R2, UR4, R5 ;  /* 0x0000000402027c24 */ /* 0x002fca000f8e0205 */
[----:B------:R-:W-:-:S13]  /*00c0*/  ISETP.GE.OR P0, PT, R2, UR6, P0 ;  /* 0x0000000602007c0c */ /* 0x000fda0008706670 */
[----:B------:R-:W-:Y:S05]  /*00d0*/  @P0 EXIT ;  /* 0x000000000000094d */ /* 0x000fea0003800000 */
[----:B------:R-:W0:Y:S01]  /*00e0*/  LDCU UR9, c[0x0][0x3a0] ;  /* 0x00007400ff0977ac */ /* 0x000e220008000800 */
[----:B------:R-:W-:Y:S01]  /*00f0*/  HFMA2 R19, -RZ, RZ, 0, 0 ;  /* 0x00000000ff137431 */ /* 0x000fe200000001ff */
[----:B------:R-:W-:Y:S01]  /*0100*/  MOV R17, RZ ;  /* 0x000000ff00117202 */ /* 0x000fe20000000f00 */
[----:B------:R-:W1:Y:S01]  /*0110*/  LDCU.64 UR10, c[0x0][0x358] ;  /* 0x00006b00ff0a77ac */ /* 0x000e620008000a00 */
[----:B0-----:R-:W-:-:S09]  /*0120*/  UISETP.GE.AND UP0, UPT, UR9, 0x4, UPT ;  /* 0x000000040900788c */ /* 0x001fd2000bf06270 */
[----:B-1----:R-:W-:Y:S05]  /*0130*/  BRA.U !UP0, `(.L_x_0) ;  /* 0x0000000508f47547 */ /* 0x002fea000b800000 */
[----:B------:R-:W-:Y:S02]  /*0140*/  UIADD3 UR8, UPT, UPT, UR9, -0x4, URZ ;  /* 0xfffffffc09087890 */ /* 0x000fe4000fffe0ff */
[----:B------:R-:W-:Y:S01]  /*0150*/  IMAD R5, R2, UR9, RZ ;  /* 0x0000000902057c24 */ /* 0x000fe2000f8e02ff */
[----:B------:R-:W-:Y:S01]  /*0160*/  MOV R17, RZ ;  /* 0x000000ff00117202 */ /* 0x000fe20000000f00 */
[----:B------:R-:W-:Y:S02]  /*0170*/  UISETP.GE.U32.AND UP1, UPT, UR8, 0xc, UPT ;  /* 0x0000000c0800788c */ /* 0x000fe4000bf26070 */
[----:B------:R-:W-:Y:S02]  /*0180*/  ULEA.HI UR5, UR8, 0x1, URZ, 0x1e ;  /* 0x0000000108057891 */ /* 0x000fe4000f8ff0ff */
[----:B------:R-:W-:Y:S02]  /*0190*/  ULOP3.LUT UR4, UR8, 0xfffffffc, URZ, 0xc0, !UPT ;  /* 0xfffffffc08047892 */ /* 0x000fe4000f8ec0ff */
[----:B------:R-:W-:-:S02]  /*01a0*/  ULOP3.LUT UR6, UR5, 0x3, URZ, 0xc0, !UPT ;  /* 0x0000000305067892 */ /* 0x000fc4000f8ec0ff */
[----:B------:R-:W-:Y:S02]  /*01b0*/  UIADD3 UR7, UPT, UPT, UR4, 0x4, URZ ;  /* 0x0000000404077890 */ /* 0x000fe4000fffe0ff */
[----:B------:R-:W-:Y:S01]  /*01c0*/  UISETP.NE.AND UP0, UPT, UR6, URZ, UPT ;  /* 0x000000ff0600728c */ /* 0x000fe2000bf05270 */
[----:B------:R-:W-:Y:S01]  /*01d0*/  UMOV UR4, URZ ;  /* 0x000000ff00047c82 */ /* 0x000fe20008000000 */
[----:B------:R-:W-:Y:S09]  /*01e0*/  BRA.U !UP1, `(.L_x_1) ;  /* 0x0000000509407547 */ /* 0x000ff2000b800000 */
[----:B------:R-:W-:Y:S01]  /*01f0*/  HFMA2 R17, -RZ, RZ, 0, 0 ;  /* 0x00000000ff117431 */ /* 0x000fe200000001ff */
[----:B------:R-:W-:Y:S01]  /*0200*/  ULOP3.LUT UR5, UR5, 0x7ffffffc, URZ, 0xc0, !UPT ;  /* 0x7ffffffc05057892 */ /* 0x000fe2000f8ec0ff */
[----:B------:R-:W-:Y:S01]  /*0210*/  MOV R6, R0 ;  /* 0x0000000000067202 */ /* 0x000fe20000000f00 */
[----:B------:R-:W-:Y:S01]  /*0220*/  UMOV UR4, URZ ;  /* 0x000000ff00047c82 */ /* 0x000fe20008000000 */
[----:B------:R-:W-:Y:S01]  /*0230*/  MOV R4, R5 ;  /* 0x0000000500047202 */ /* 0x000fe20000000f00 */
[----:B------:R-:W-:-:S12]  /*0240*/  UIADD3 UR5, UPT, UPT, -UR5, URZ, URZ ;  /* 0x000000ff05057290 */ /* 0x000fd8000fffe1ff */
.L_x_2:
[----:B------:R-:W0:Y:S08]  /*0250*/  LDC.64 R12, c[0x0][0x380] ;  /* 0x0000e000ff0c7b82 */ /* 0x000e300000000a00 */
[----:B------:R-:W1:Y:S08]  /*0260*/  LDC.64 R10, c[0x0][0x388] ;  /* 0x0000e200ff0a7b82 */ /* 0x000e700000000a00 */
[----:B------:R-:W2:Y:S01]  /*0270*/  LDC R3, c[0x0][0x39c] ;  /* 0x0000e700ff037b82 */ /* 0x000ea20000000800 */
[----:B0-----:R-:W-:-:S05]  /*0280*/  IMAD.WIDE.U32 R12, R4, 0x4, R12 ;  /* 0x00000004040c7825 */ /* 0x001fca00078e000c */
[----:B------:R-:W3:Y:S01]  /*0290*/  LDG.E.CONSTANT R16, desc[UR10][R12.64] ;  /* 0x0000000a0c107981 */ /* 0x000ee2000c1e9900 */
[----:B-1----:R-:W-:-:S03]  /*02a0*/  IMAD.WIDE R10, R6, 0x4, R10 ;  /* 0x00000004060a7825 */ /* 0x002fc600078e020a */
[----:B------:R-:W4:Y:S04]  /*02b0*/  LDG.E.CONSTANT R18, desc[UR10][R12.64+0x4] ;  /* 0x0000040a0c127981 */ /* 0x000f28000c1e9900 */
[----:B------:R-:W3:Y:S01]  /*02c0*/  LDG.E.CONSTANT R29, desc[UR10][R10.64] ;  /* 0x0000000a0a1d7981 */ /* 0x000ee2000c1e9900 */
[----:B--2---:R-:W-:-:S03]  /*02d0*/  IMAD.WIDE R24, R3, 0x4, R10 ;  /* 0x0000000403187825 */ /* 0x004fc600078e020a */
[----:B------:R-:W2:Y:S04]  /*02e0*/  LDG.E.CONSTANT R26, desc[UR10][R12.64+0x8] ;  /* 0x0000080a0c1a7981 */ /* 0x000ea8000c1e9900 */
[----:B------:R-:W4:Y:S01]  /*02f0*/  LDG.E.CONSTANT R19, desc[UR10][R24.64] ;  /* 0x0000000a18137981 */ /* 0x000f22000c1e9900 */
[----:B------:R-:W-:-:S03]  /*0300*/  IMAD.WIDE R14, R3, 0x4, R24 ;  /* 0x00000004030e7825 */ /* 0x000fc600078e0218 */
[----:B------:R-:W5:Y:S04]  /*0310*/  LDG.E.CONSTANT R8, desc[UR10][R12.64+0xc] ;  /* 0x00000c0a0c087981 */ /* 0x000f68000c1e9900 */
[----:B------:R0:W2:Y:S04]  /*0320*/  LDG.E.CONSTANT R7, desc[UR10][R14.64] ;  /* 0x0000000a0e077981 */ /* 0x0000a8000c1e9900 */
[----:B------:R-:W5:Y:S04]  /*0330*/  LDG.E.CONSTANT R21, desc[UR10][R12.64+0x10] ;  /* 0x0000100a0c157981 */ /* 0x000f68000c1e9900 */
[----:B------:R-:W5:Y:S01]  /*0340*/  LDG.E.CONSTANT R20, desc[UR10][R12.64+0x14] ;  /* 0x0000140a0c147981 */ /* 0x000f62000c1e9900 */
[----:B0-----:R-:W-:-:S03]  /*0350*/  IMAD.WIDE R14, R3, 0x4, R14 ;  /* 0x00000004030e7825 */ /* 0x001fc600078e020e */
[----:B------:R-:W5:Y:S04]  /*0360*/  LDG.E.CONSTANT R27, desc[UR10][R12.64+0x18] ;  /* 0x0000180a0c1b7981 */ /* 0x000f68000c1e9900 */
[----:B------:R-:W5:Y:S01]  /*0370*/  LDG.E.CONSTANT R9, desc[UR10][R14.64] ;  /* 0x0000000a0e097981 */ /* 0x000f62000c1e9900 */
[----:B------:R-:W-:-:S05]  /*0380*/  IMAD.WIDE R22, R3, 0x4, R14 ;  /* 0x0000000403167825 */ /* 0x000fca00078e020e */
[----:B------:R0:W5:Y:S02]  /*0390*/  LDG.E.CONSTANT R10, desc[UR10][R22.64] ;  /* 0x0000000a160a7981 */ /* 0x000164000c1e9900 */
[----:B0-----:R-:W-:-:S05]  /*03a0*/  IMAD.WIDE R22, R3, 0x4, R22 ;  /* 0x0000000403167825 */ /* 0x001fca00078e0216 */
[----:B------:R0:W5:Y:S01]  /*03b0*/  LDG.E.CONSTANT R11, desc[UR10][R22.64] ;  /* 0x0000000a160b7981 */ /* 0x000162000c1e9900 */
[----:B------:R-:W-:-:S05]  /*03c0*/  IMAD.WIDE R24, R3, 0x4, R22 ;  /* 0x0000000403187825 */ /* 0x000fca00078e0216 */
[----:B------:R5:W5:Y:S01]  /*03d0*/  LDG.E.CONSTANT R28, desc[UR10][R24.64] ;  /* 0x0000000a181c7981 */ /* 0x000b62000c1e9900 */
[----:B------:R-:W-:-:S04]  /*03e0*/  IMAD.WIDE R14, R3, 0x4, R24 ;  /* 0x00000004030e7825 */ /* 0x000fc800078e0218 */
[----:B---3--:R-:W-:Y:S01]  /*03f0*/  FFMA R29, R16, R29, R17 ;  /* 0x0000001d101d7223 */ /* 0x008fe20000000011 */
[C---:B------:R-:W-:Y:S02]  /*0400*/  IMAD.WIDE R16, R3.reuse, 0x4, R14 ;  /* 0x0000000403107825 */ /* 0x040fe400078e020e */
[----:B------:R-:W3:Y:S02]  /*0410*/  LDG.E.CONSTANT R14, desc[UR10][R14.64] ;  /* 0x0000000a0e0e7981 */ /* 0x000ee4000c1e9900 */
[----:B----4-:R-:W-:Y:S01]  /*0420*/  FFMA R29, R18, R19, R29 ;  /* 0x00000013121d7223 */ /* 0x010fe2000000001d */
[C---:B------:R-:W-:Y:S02]  /*0430*/  IMAD.WIDE R18, R3.reuse, 0x4, R16 ;  /* 0x0000000403127825 */ /* 0x040fe400078e0210 */
[----:B------:R-:W4:Y:S02]  /*0440*/  LDG.E.CONSTANT R16, desc[UR10][R16.64] ;  /* 0x0000000a10107981 */ /* 0x000f24000c1e9900 */
[----:B0-----:R-:W-:-:S04]  /*0450*/  IMAD.WIDE R22, R3, 0x4, R18 ;  /* 0x0000000403167825 */ /* 0x001fc800078e0212 */
[----:B--2---:R-:W-:Y:S01]  /*0460*/  FFMA R29, R26, R7, R29 ;  /* 0x000000071a1d7223 */ /* 0x004fe2000000001d */
[----:B------:R-:W2:Y:S04]  /*0470*/  LDG.E.CONSTANT R18, desc[UR10][R18.64] ;  /* 0x0000000a12127981 */ /* 0x000ea8000c1e9900 */
[----:B------:R-:W3:Y:S04]  /*0480*/  LDG.E.CONSTANT R7, desc[UR10][R12.64+0x1c] ;  /* 0x00001c0a0c077981 */ /* 0x000ee8000c1e9900 */
[----:B------:R-:W2:Y:S04]  /*0490*/  LDG.E.CONSTANT R15, desc[UR10][R12.64+0x24] ;  /* 0x0000240a0c0f7981 */ /* 0x000ea8000c1e9900 */
[----:B------:R-:W2:Y:S01]  /*04a0*/  LDG.E.CONSTANT R17, desc[UR10][R12.64+0x28] ;  /* 0x0000280a0c117981 */ /* 0x000ea2000c1e9900 */
[----:B-----5:R-:W-:Y:S01]  /*04b0*/  FFMA R24, R8, R9, R29 ;  /* 0x0000000908187223 */ /* 0x020fe2000000001d */
[----:B------:R-:W-:-:S02]  /*04c0*/  IMAD.WIDE R8, R3, 0x4, R22 ;  /* 0x0000000403087825 */ /* 0x000fc400078e0216 */
[----:B------:R-:W4:Y:S02]  /*04d0*/  LDG.E.CONSTANT R29, desc[UR10][R12.64+0x20] ;  /* 0x0000200a0c1d7981 */ /* 0x000f24000c1e9900 */
[----:B------:R-:W-:Y:S01]  /*04e0*/  FFMA R21, R21, R10, R24 ;  /* 0x0000000a15157223 */ /* 0x000fe20000000018 */
[C---:B------:R-:W-:Y:S01]  /*04f0*/  IMAD.WIDE R24, R3.reuse, 0x4, R8 ;  /* 0x0000000403187825 */ /* 0x040fe200078e0208 */
[----:B------:R-:W5:Y:S04]  /*0500*/  LDG.E.CONSTANT R22, desc[UR10][R22.64] ;  /* 0x0000000a16167981 */ /* 0x000f68000c1e9900 */
[----:B------:R0:W5:Y:S04]  /*0510*/  LDG.E.CONSTANT R26, desc[UR10][R8.64] ;  /* 0x0000000a081a7981 */ /* 0x000168000c1e9900 */
[----:B------:R-:W5:Y:S04]  /*0520*/  LDG.E.CONSTANT R19, desc[UR10][R12.64+0x2c] ;  /* 0x00002c0a0c137981 */ /* 0x000f68000c1e9900 */
[----:B------:R-:W5:Y:S01]  /*0530*/  LDG.E.CONSTANT R23, desc[UR10][R12.64+0x30] ;  /* 0x0000300a0c177981 */ /* 0x000f62000c1e9900 */
[----:B------:R-:W-:Y:S01]  /*0540*/  FFMA R20, R20, R11, R21 ;  /* 0x0000000b14147223 */ /* 0x000fe20000000015 */
[----:B------:R-:W-:-:S02]  /*0550*/  IMAD.WIDE R10, R3, 0x4, R24 ;  /* 0x00000004030a7825 */ /* 0x000fc400078e0218 */
[----:B------:R-:W5:Y:S02]  /*0560*/  LDG.E.CONSTANT R24, desc[UR10][R24.64] ;  /* 0x0000000a18187981 */ /* 0x000f64000c1e9900 */
[----:B------:R-:W-:Y:S01]  /*0570*/  FFMA R28, R27, R28, R20 ;  /* 0x0000001c1b1c7223 */ /* 0x000fe20000000014 */
[C---:B------:R-:W-:Y:S02]  /*0580*/  IMAD.WIDE R20, R3.reuse, 0x4, R10 ;  /* 0x0000000403147825 */ /* 0x040fe400078e020a */
[----:B------:R-:W5:Y:S02]  /*0590*/  LDG.E.CONSTANT R11, desc[UR10][R10.64] ;  /* 0x0000000a0a0b7981 */ /* 0x000f64000c1e9900 */
[----:B0-----:R-:W-:Y:S02]  /*05a0*/  IMAD.WIDE R8, R3, 0x4, R20 ;  /* 0x0000000403087825 */ /* 0x001fe400078e0214 */
[----:B------:R-:W5:Y:S04]  /*05b0*/  LDG.E.CONSTANT R27, desc[UR10][R20.64] ;  /* 0x0000000a141b7981 */ /* 0x000f68000c1e9900 */
[----:B------:R-:W5:Y:S04]  /*05c0*/  LDG.E.CONSTANT R10, desc[UR10][R12.64+0x34] ;  /* 0x0000340a0c0a7981 */ /* 0x000f68000c1e9900 */
[----:B------:R-:W5:Y:S04]  /*05d0*/  LDG.E.CONSTANT R8, desc[UR10][R8.64] ;  /* 0x0000000a08087981 */ /* 0x000f68000c1e9900 */
[----:B------:R-:W5:Y:S04]  /*05e0*/  LDG.E.CONSTANT R20, desc[UR10][R12.64+0x38] ;  /* 0x0000380a0c147981 */ /* 0x000f68000c1e9900 */
[----:B------:R-:W5:Y:S01]  /*05f0*/  LDG.E.CONSTANT R21, desc[UR10][R12.64+0x3c] ;  /* 0x00003c0a0c157981 */ /* 0x000f62000c1e9900 */
[----:B------:R-:W-:-:S04]  /*0600*/  UIADD3 UR5, UPT, UPT, UR5, 0x4, URZ ;  /* 0x0000000405057890 */ /* 0x000fc8000fffe0ff */
[----:B------:R-:W-:Y:S01]  /*0610*/  UISETP.NE.AND UP1, UPT, UR5, URZ, UPT ;  /* 0x000000ff0500728c */ /* 0x000fe2000bf25270 */
[----:B------:R-:W-:Y:S02]  /*0620*/  IADD3 R4, PT, PT, R4, 0x10, RZ ;  /* 0x0000001004047810 */ /* 0x000fe40007ffe0ff */
[----:B------:R-:W-:Y:S01]  /*0630*/  LEA R6, R3, R6, 0x4 ;  /* 0x0000000603067211 */ /* 0x000fe200078e20ff */
[----:B------:R-:W-:Y:S01]  /*0640*/  UIADD3 UR4, UPT, UPT, UR4, 0x10, URZ ;  /* 0x0000001004047890 */ /* 0x000fe2000fffe0ff */
[----:B---3--:R-:W-:-:S04]  /*0650*/  FFMA R14, R7, R14, R28 ;  /* 0x0000000e070e7223 */ /* 0x008fc8000000001c */
[----:B----4-:R-:W-:-:S04]  /*0660*/  FFMA R14, R29, R16, R14 ;  /* 0x000000101d0e7223 */ /* 0x010fc8000000000e */
[----:B--2---:R-:W-:-:S04]  /*0670*/  FFMA R14, R15, R18, R14 ;  /* 0x000000120f0e7223 */ /* 0x004fc8000000000e */
[----:B-----5:R-:W-:-:S04]  /*0680*/  FFMA R14, R17, R22, R14 ;  /* 0x00000016110e7223 */ /* 0x020fc8000000000e */
[----:B------:R-:W-:-:S04]  /*0690*/  FFMA R14, R19, R26, R14 ;  /* 0x0000001a130e7223 */ /* 0x000fc8000000000e */
[----:B------:R-:W-:-:S04]  /*06a0*/  FFMA R23, R23, R24, R14 ;  /* 0x0000001817177223 */ /* 0x000fc8000000000e */
[----:B------:R-:W-:-:S04]  /*06b0*/  FFMA R11, R10, R11, R23 ;  /* 0x0000000b0a0b7223 */ /* 0x000fc80000000017 */
[----:B------:R-:W-:-:S04]  /*06c0*/  FFMA R20, R20, R27, R11 ;  /* 0x0000001b14147223 */ /* 0x000fc8000000000b */
[----:B------:R-:W-:Y:S01]  /*06d0*/  FFMA R17, R21, R8, R20 ;  /* 0x0000000815117223 */ /* 0x000fe20000000014 */
[----:B------:R-:W-:Y:S06]  /*06e0*/  BRA.U UP1, `(.L_x_2) ;  /* 0xfffffff901d87547 */ /* 0x000fec000b83ffff */
.L_x_1:
[----:B------:R-:W-:Y:S01]  /*06f0*/  MOV R19, UR7 ;  /* 0x0000000700137c02 */ /* 0x000fe20008000f00 */
[----:B------:R-:W-:Y:S06]  /*0700*/  BRA.U !UP0, `(.L_x_0) ;  /* 0x0000000108807547 */ /* 0x000fec000b800000 */
[----:B------:R-:W0:Y:S01]  /*0710*/  LDC.64 R6, c[0x0][0x380] ;  /* 0x0000e000ff067b82 */ /* 0x000e220000000a00 */
[----:B------:R-:W-:Y:S01]  /*0720*/  IADD3 R5, PT, PT, R5, UR4, RZ ;  /* 0x0000000405057c10 */ /* 0x000fe2000fffe0ff */
[----:B------:R-:W-:Y:S01]  /*0730*/  IMAD R8, R3, UR4, R0 ;  /* 0x0000000403087c24 */ /* 0x000fe2000f8e0200 */
[----:B------:R-:W-:-:S03]  /*0740*/  UIADD3 UR6, UPT, UPT, -UR6, URZ, URZ ;  /* 0x000000ff06067290 */ /* 0x000fc6000fffe1ff */
[----:B0-----:R-:W-:-:S03]  /*0750*/  IMAD.WIDE.U32 R4, R5, 0x4, R6 ;  /* 0x0000000405047825 */ /* 0x001fc600078e0006 */
[----:B------:R-:W-:-:S04]  /*0760*/  IADD3 R16, P0, PT, R4, 0x8, RZ ;  /* 0x0000000804107810 */ /* 0x000fc80007f1e0ff */
[----:B------:R-:W-:-:S09]  /*0770*/  IADD3.X R21, PT, PT, RZ, R5, RZ, P0, !PT ;  /* 0x00000005ff157210 */ /* 0x000fd200007fe4ff */
.L_x_3:
[----:B------:R-:W0:Y:S01]  /*0780*/  LDC.64 R10, c[0x0][0x388] ;  /* 0x0000e200ff0a7b82 */ /* 0x000e220000000a00 */
[----:B------:R-:W-:Y:S02]  /*0790*/  MOV R4, R16 ;  /* 0x0000001000047202 */ /* 0x000fe40000000f00 */
[----:B------:R-:W-:-:S05]  /*07a0*/  MOV R5, R21 ;  /* 0x0000001500057202 */ /* 0x000fca0000000f00 */
[----:B------:R-:W2:Y:S04]  /*07b0*/  LDG.E.CONSTANT R16, desc[UR10][R4.64+-0x8] ;  /* 0xfffff80a04107981 */ /* 0x000ea8000c1e9900 */
[----:B------:R-:W3:Y:S04]  /*07c0*/  LDG.E.CONSTANT R9, desc[UR10][R4.64+-0x4] ;  /* 0xfffffc0a04097981 */ /* 0x000ee8000c1e9900 */
[----:B------:R-:W4:Y:S04]  /*07d0*/  LDG.E.CONSTANT R18, desc[UR10][R4.64] ;  /* 0x0000000a04127981 */ /* 0x000f28000c1e9900 */
[----:B------:R-:W5:Y:S01]  /*07e0*/  LDG.E.CONSTANT R20, desc[UR10][R4.64+0x4] ;  /* 0x0000040a04147981 */ /* 0x000f62000c1e9900 */
[----:B0-----:R-:W-:-:S04]  /*07f0*/  IMAD.WIDE R10, R8, 0x4, R10 ;  /* 0x00000004080a7825 */ /* 0x001fc800078e020a */
[C---:B------:R-:W-:Y:S02]  /*0800*/  IMAD.WIDE R12, R3.reuse, 0x4, R10 ;  /* 0x00000004030c7825 */ /* 0x040fe400078e020a */
[----:B------:R-:W2:Y:S02]  /*0810*/  LDG.E.CONSTANT R10, desc[UR10][R10.64] ;  /* 0x0000000a0a0a7981 */ /* 0x000ea4000c1e9900 */
[C---:B------:R-:W-:Y:S02]  /*0820*/  IMAD.WIDE R14, R3.reuse, 0x4, R12 ;  /* 0x00000004030e7825 */ /* 0x040fe400078e020c */
[----:B------:R-:W3:Y:S02]  /*0830*/  LDG.E.CONSTANT R12, desc[UR10][R12.64] ;  /* 0x0000000a0c0c7981 */ /* 0x000ee4000c1e9900 */
[----:B------:R-:W-:Y:S02]  /*0840*/  IMAD.WIDE R6, R3, 0x4, R14 ;  /* 0x0000000403067825 */ /* 0x000fe400078e020e */
[----:B------:R-:W4:Y:S04]  /*0850*/  LDG.E.CONSTANT R14, desc[UR10][R14.64] ;  /* 0x0000000a0e0e7981 */ /* 0x000f28000c1e9900 */
[----:B------:R-:W5:Y:S01]  /*0860*/  LDG.E.CONSTANT R6, desc[UR10][R6.64] ;  /* 0x0000000a06067981 */ /* 0x000f62000c1e9900 */
[----:B------:R-:W-:-:S04]  /*0870*/  UIADD3 UR6, UPT, UPT, UR6, 0x1, URZ ;  /* 0x0000000106067890 */ /* 0x000fc8000fffe0ff */
[----:B------:R-:W-:Y:S01]  /*0880*/  UISETP.NE.AND UP0, UPT, UR6, URZ, UPT ;  /* 0x000000ff0600728c */ /* 0x000fe2000bf05270 */
[----:B------:R-:W-:Y:S01]  /*0890*/  LEA R8, R3, R8, 0x2 ;  /* 0x0000000803087211 */ /* 0x000fe200078e10ff */
[----:B--2---:R-:W-:-:S04]  /*08a0*/  FFMA R16, R16, R10, R17 ;  /* 0x0000000a10107223 */ /* 0x004fc80000000011 */
[----:B---3--:R-:W-:Y:S01]  /*08b0*/  FFMA R9, R9, R12, R16 ;  /* 0x0000000c09097223 */ /* 0x008fe20000000010 */
[----:B------:R-:W-:-:S03]  /*08c0*/  IADD3 R16, P0, PT, R4, 0x10, RZ ;  /* 0x0000001004107810 */ /* 0x000fc60007f1e0ff */
[----:B----4-:R-:W-:Y:S01]  /*08d0*/  FFMA R9, R18, R14, R9 ;  /* 0x0000000e12097223 */ /* 0x010fe20000000009 */
[----:B------:R-:W-:-:S03]  /*08e0*/  IADD3.X R21, PT, PT, RZ, R5, RZ, P0, !PT ;  /* 0x00000005ff157210 */ /* 0x000fc600007fe4ff */
[----:B-----5:R-:W-:Y:S01]  /*08f0*/  FFMA R17, R20, R6, R9 ;  /* 0x0000000614117223 */ /* 0x020fe20000000009 */
[----:B------:R-:W-:Y:S06]  /*0900*/  BRA.U UP0, `(.L_x_3) ;  /* 0xfffffffd009c7547 */ /* 0x000fec000b83ffff */
.L_x_0:
[----:B------:R-:W0:Y:S02]  /*0910*/  LDC R18, c[0x0][0x3a0] ;  /* 0x0000e800ff127b82 */ /* 0x000e240000000800 */
[----:B0-----:R-:W-:-:S13]  /*0920*/  ISETP.GE.AND P0, PT, R19, R18, PT ;  /* 0x000000121300720c */ /* 0x001fda0003f06270 */
[----:B------:R-:W-:Y:S05]  /*0930*/  @P0 BRA `(.L_x_4) ;  /* 0x0000000400a40947 */ /* 0x000fea0003800000 */
[CC--:B------:R-:W-:Y:S02]  /*0940*/  IADD3 R4, PT, PT, R19.reuse, -R18.reuse, RZ ;  /* 0x8000001213047210 */ /* 0x0c0fe40007ffe0ff */
[----:B------:R-:W-:Y:S02]  /*0950*/  IADD3 R20, PT, PT, -R19, R18, RZ ;  /* 0x0000001213147210 */ /* 0x000fe40007ffe1ff */
[----:B------:R-:W-:Y:S02]  /*0960*/  ISETP.GT.U32.AND P1, PT, R4, -0x8, PT ;  /* 0xfffffff80400780c */ /* 0x000fe40003f24070 */
[----:B------:R-:W-:-:S04]  /*0970*/  LOP3.LUT R26, R20, 0x7, RZ, 0xc0, !PT ;  /* 0x00000007141a7812 */ /* 0x000fc800078ec0ff */
[----:B------:R-:W-:-:S07]  /*0980*/  ISETP.NE.AND P0, PT, R26, RZ, PT ;  /* 0x000000ff1a00720c */ /* 0x000fce0003f05270 */
[----:B------:R-:W-:Y:S06]  /*0990*/  @P1 BRA `(.L_x_5) ;  /* 0x0000000000b41947 */ /* 0x000fec0003800000 */
[----:B------:R-:W-:Y:S01]  /*09a0*/  LOP3.LUT R21, R20, 0xfffffff8, RZ, 0xc0, !PT ;  /* 0xfffffff814157812 */ /* 0x000fe200078ec0ff */
[----:B------:R-:W-:Y:S02]  /*09b0*/  IMAD R22, R19, R3, R0 ;  /* 0x0000000313167224 */ /* 0x000fe400078e0200 */
[----:B------:R-:W-:Y:S01]  /*09c0*/  IMAD R16, R2, R18, R19 ;  /* 0x0000001202107224 */ /* 0x000fe200078e0213 */
[----:B------:R-:W-:-:S07]  /*09d0*/  IADD3 R21, PT, PT, -R21, RZ, RZ ;  /* 0x000000ff15157210 */ /* 0x000fce0007ffe1ff */
.L_x_6:
[----:B------:R-:W0:Y:S08]  /*09e0*/  LDC.64 R4, c[0x0][0x380] ;  /* 0x0000e000ff047b82 */ /* 0x000e300000000a00 */
[----:B------:R-:W1:Y:S01]  /*09f0*/  LDC.64 R14, c[0x0][0x388] ;  /* 0x0000e200ff0e7b82 */ /* 0x000e620000000a00 */
[----:B0-----:R-:W-:-:S05]  /*0a00*/  IMAD.WIDE R4, R16, 0x4, R4 ;  /* 0x0000000410047825 */ /* 0x001fca00078e0204 */
[----:B------:R-:W2:Y:S01]  /*0a10*/  LDG.E.CONSTANT R24, desc[UR10][R4.64] ;  /* 0x0000000a04187981 */ /* 0x000ea2000c1e9900 */
[----:B-1----:R-:W-:-:S03]  /*0a20*/  IMAD.WIDE R14, R22, 0x4, R14 ;  /* 0x00000004160e7825 */ /* 0x002fc600078e020e */
[----:B------:R-:W3:Y:S04]  /*0a30*/  LDG.E.CONSTANT R23, desc[UR10][R4.64+0x4] ;  /* 0x0000040a04177981 */ /* 0x000ee8000c1e9900 */
[----:B------:R0:W2:Y:S01]  /*0a40*/  LDG.E.CONSTANT R25, desc[UR10][R14.64] ;  /* 0x0000000a0e197981 */ /* 0x0000a2000c1e9900 */
[----:B------:R-:W-:-:S03]  /*0a50*/  IMAD.WIDE R12, R3, 0x4, R14 ;  /* 0x00000004030c7825 */ /* 0x000fc600078e020e */
[----:B------:R-:W4:Y:S01]  /*0a60*/  LDG.E.CONSTANT R28, desc[UR10][R4.64+0x8] ;  /* 0x0000080a041c7981 */ /* 0x000f22000c1e9900 */
[----:B------:R-:W-:-:S03]  /*0a70*/  IMAD.WIDE R6, R3, 0x4, R12 ;  /* 0x0000000403067825 */ /* 0x000fc600078e020c */
[----:B------:R-:W5:Y:S04]  /*0a80*/  LDG.E.CONSTANT R29, desc[UR10][R4.64+0xc] ;  /* 0x00000c0a041d7981 */ /* 0x000f68000c1e9900 */
[----:B------:R-:W3:Y:S01]  /*0a90*/  LDG.E.CONSTANT R12, desc[UR10][R12.64] ;  /* 0x0000000a0c0c7981 */ /* 0x000ee2000c1e9900 */
[----:B------:R-:W-:-:S03]  /*0aa0*/  IMAD.WIDE R8, R3, 0x4, R6 ;  /* 0x0000000403087825 */ /* 0x000fc600078e0206 */
[----:B------:R1:W4:Y:S01]  /*0ab0*/  LDG.E.CONSTANT R27, desc[UR10][R6.64] ;  /* 0x0000000a061b7981 */ /* 0x000322000c1e9900 */
[----:B------:R-:W-:-:S03]  /*0ac0*/  IMAD.WIDE R10, R3, 0x4, R8 ;  /* 0x00000004030a7825 */ /* 0x000fc600078e0208 */
[----:B------:R-:W5:Y:S01]  /*0ad0*/  LDG.E.CONSTANT R8, desc[UR10][R8.64] ;  /* 0x0000000a08087981 */ /* 0x000f62000c1e9900 */
[----:B0-----:R-:W-:-:S03]  /*0ae0*/  IMAD.WIDE R14, R3, 0x4, R10 ;  /* 0x00000004030e7825 */ /* 0x001fc600078e020a */
[----:B------:R-:W5:Y:S04]  /*0af0*/  LDG.E.CONSTANT R10, desc[UR10][R10.64] ;  /* 0x0000000a0a0a7981 */ /* 0x000f68000c1e9900 */
[----:B------:R-:W5:Y:S04]  /*0b00*/  LDG.E.CONSTANT R9, desc[UR10][R4.64+0x10] ;  /* 0x0000100a04097981 */ /* 0x000f68000c1e9900 */
[----:B------:R-:W5:Y:S04]  /*0b10*/  LDG.E.CONSTANT R13, desc[UR10][R14.64] ;  /* 0x0000000a0e0d7981 */ /* 0x000f68000c1e9900 */
[----:B------:R-:W5:Y:S01]  /*0b20*/  LDG.E.CONSTANT R11, desc[UR10][R4.64+0x18] ;  /* 0x0000180a040b7981 */ /* 0x000f62000c1e9900 */
[----:B--2---:R-:W-:Y:S01]  /*0b30*/  FFMA R17, R24, R25, R17 ;  /* 0x0000001918117223 */ /* 0x004fe20000000011 */
[----:B------:R-:W-:-:S02]  /*0b40*/  IMAD.WIDE R24, R3, 0x4, R14 ;  /* 0x0000000403187825 */ /* 0x000fc400078e020e */
[----:B------:R-:W2:Y:S02]  /*0b50*/  LDG.E.CONSTANT R14, desc[UR10][R4.64+0x14] ;  /* 0x0000140a040e7981 */ /* 0x000ea4000c1e9900 */
[----:B-1----:R-:W-:Y:S02]  /*0b60*/  IMAD.WIDE R6, R3, 0x4, R24 ;  /* 0x0000000403067825 */ /* 0x002fe400078e0218 */
[----:B------:R-:W2:Y:S04]  /*0b70*/  LDG.E.CONSTANT R15, desc[UR10][R4.64+0x1c] ;  /* 0x00001c0a040f7981 */ /* 0x000ea8000c1e9900 */
[----:B------:R-:W2:Y:S04]  /*0b80*/  LDG.E.CONSTANT R6, desc[UR10][R6.64] ;  /* 0x0000000a06067981 */ /* 0x000ea8000c1e9900 */
[----:B------:R-:W2:Y:S01]  /*0b90*/  LDG.E.CONSTANT R4, desc[UR10][R24.64] ;  /* 0x0000000a18047981 */ /* 0x000ea2000c1e9900 */
[----:B---3--:R-:W-:Y:S01]  /*0ba0*/  FFMA R17, R23, R12, R17 ;  /* 0x0000000c17117223 */ /* 0x008fe20000000011 */
[----:B------:R-:W-:-:S03]  /*0bb0*/  IADD3 R21, PT, PT, R21, 0x8, RZ ;  /* 0x0000000815157810 */ /* 0x000fc60007ffe0ff */
[----:B----4-:R-:W-:Y:S01]  /*0bc0*/  FFMA R28, R28, R27, R17 ;  /* 0x0000001b1c1c7223 */ /* 0x010fe20000000011 */
[----:B------:R-:W-:-:S03]  /*0bd0*/  ISETP.NE.AND P1, PT, R21, RZ, PT ;  /* 0x000000ff1500720c */ /* 0x000fc60003f25270 */
[----:B-----5:R-:W-:-:S04]  /*0be0*/  FFMA R8, R29, R8, R28 ;  /* 0x000000081d087223 */ /* 0x020fc8000000001c */
[----:B------:R-:W-:Y:S01]  /*0bf0*/  FFMA R9, R9, R10, R8 ;  /* 0x0000000a09097223 */ /* 0x000fe20000000008 */
[----:B------:R-:W-:Y:S02]  /*0c00*/  IADD3 R19, PT, PT, R19, 0x8, RZ ;  /* 0x0000000813137810 */ /* 0x000fe40007ffe0ff */
[----:B------:R-:W-:Y:S02]  /*0c10*/  IADD3 R16, PT, PT, R16, 0x8, RZ ;  /* 0x0000000810107810 */ /* 0x000fe40007ffe0ff */
[----:B------:R-:W-:Y:S01]  /*0c20*/  LEA R22, R3, R22, 0x3 ;  /* 0x0000001603167211 */ /* 0x000fe200078e18ff */
[----:B--2---:R-:W-:-:S04]  /*0c30*/  FFMA R14, R14, R13, R9 ;  /* 0x0000000d0e0e7223 */ /* 0x004fc80000000009 */
[----:B------:R-:W-:-:S04]  /*0c40*/  FFMA R14, R11, R4, R14 ;  /* 0x000000040b0e7223 */ /* 0x000fc8000000000e */
[----:B------:R-:W-:Y:S01]  /*0c50*/  FFMA R17, R15, R6, R14 ;  /* 0x000000060f117223 */ /* 0x000fe2000000000e */
[----:B------:R-:W-:Y:S06]  /*0c60*/  @P1 BRA `(.L_x_6) ;  /* 0xfffffffc005c1947 */ /* 0x000fec000383ffff */
.L_x_5:
[----:B------:R-:W-:Y:S05]  /*0c70*/  @!P0 BRA `(.L_x_4) ;  /* 0x0000000000d48947 */ /* 0x000fea0003800000 */
[----:B------:R-:W-:Y:S02]  /*0c80*/  ISETP.GE.U32.AND P0, PT, R26, 0x4, PT ;  /* 0x000000041a00780c */ /* 0x000fe40003f06070 */
[----:B------:R-:W-:-:S04]  /*0c90*/  LOP3.LUT R15, R20, 0x3, RZ, 0xc0, !PT ;  /* 0x00000003140f7812 */ /* 0x000fc800078ec0ff */
[----:B------:R-:W-:-:S07]  /*0ca0*/  ISETP.NE.AND P1, PT, R15, RZ, PT ;  /* 0x000000ff0f00720c */ /* 0x000fce0003f25270 */
[----:B------:R-:W-:Y:S06]  /*0cb0*/  @!P0 BRA `(.L_x_7) ;  /* 0x0000000000588947 */ /* 0x000fec0003800000 */
[----:B------:R-:W0:Y:S01]  /*0cc0*/  LDC.64 R10, c[0x0][0x388] ;  /* 0x0000e200ff0a7b82 */ /* 0x000e220000000a00 */
[----:B------:R-:W-:-:S07]  /*0cd0*/  IMAD R7, R19, R3, R0 ;  /* 0x0000000313077224 */ /* 0x000fce00078e0200 */
[----:B------:R-:W1:Y:S01]  /*0ce0*/  LDC.64 R4, c[0x0][0x380] ;  /* 0x0000e000ff047b82 */ /* 0x000e620000000a00 */
[----:B0-----:R-:W-:-:S04]  /*0cf0*/  IMAD.WIDE R10, R7, 0x4, R10 ;  /* 0x00000004070a7825 */ /* 0x001fc800078e020a */
[----:B------:R-:W-:Y:S02]  /*0d00*/  IMAD R7, R2, R18, R19 ;  /* 0x0000001202077224 */ /* 0x000fe400078e0213 */
[----:B------:R-:W-:Y:S02]  /*0d10*/  IMAD.WIDE R12, R3, 0x4, R10 ;  /* 0x00000004030c7825 */ /* 0x000fe400078e020a */
[----:B------:R-:W2:Y:S02]  /*0d20*/  LDG.E.CONSTANT R10, desc[UR10][R10.64] ;  /* 0x0000000a0a0a7981 */ /* 0x000ea4000c1e9900 */
[----:B-1----:R-:W-:-:S04]  /*0d30*/  IMAD.WIDE R4, R7, 0x4, R4 ;  /* 0x0000000407047825 */ /* 0x002fc800078e0204 */
[C---:B------:R-:W-:Y:S01]  /*0d40*/  IMAD.WIDE R6, R3.reuse, 0x4, R12 ;  /* 0x0000000403067825 */ /* 0x040fe200078e020c */
[----:B------:R-:W2:Y:S04]  /*0d50*/  LDG.E.CONSTANT R14, desc[UR10][R4.64] ;  /* 0x0000000a040e7981 */ /* 0x000ea8000c1e9900 */
[----:B------:R-:W3:Y:S01]  /*0d60*/  LDG.E.CONSTANT R12, desc[UR10][R12.64] ;  /* 0x0000000a0c0c7981 */ /* 0x000ee2000c1e9900 */
[----:B------:R-:W-:-:S03]  /*0d70*/  IMAD.WIDE R8, R3, 0x4, R6 ;  /* 0x0000000403087825 */ /* 0x000fc600078e0206 */
[----:B------:R-:W3:Y:S04]  /*0d80*/  LDG.E.CONSTANT R21, desc[UR10][R4.64+0x4] ;  /* 0x0000040a04157981 */ /* 0x000ee8000c1e9900 */
[----:B------:R-:W4:Y:S04]  /*0d90*/  LDG.E.CONSTANT R16, desc[UR10][R6.64] ;  /* 0x0000000a06107981 */ /* 0x000f28000c1e9900 */
[----:B------:R-:W4:Y:S04]  /*0da0*/  LDG.E.CONSTANT R23, desc[UR10][R4.64+0x8] ;  /* 0x0000080a04177981 */ /* 0x000f28000c1e9900 */
[----:B------:R-:W5:Y:S04]  /*0db0*/  LDG.E.CONSTANT R25, desc[UR10][R4.64+0xc] ;  /* 0x00000c0a04197981 */ /* 0x000f68000c1e9900 */
[----:B------:R-:W5:Y:S01]  /*0dc0*/  LDG.E.CONSTANT R8, desc[UR10][R8.64] ;  /* 0x0000000a08087981 */ /* 0x000f62000c1e9900 */
[----:B------:R-:W-:Y:S01]  /*0dd0*/  IADD3 R19, PT, PT, R19, 0x4, RZ ;  /* 0x0000000413137810 */ /* 0x000fe20007ffe0ff */
[----:B--2---:R-:W-:-:S04]  /*0de0*/  FFMA R14, R14, R10, R17 ;  /* 0x0000000a0e0e7223 */ /* 0x004fc80000000011 */
[----:B---3--:R-:W-:-:S04]  /*0df0*/  FFMA R14, R21, R12, R14 ;  /* 0x0000000c150e7223 */ /* 0x008fc8000000000e */
[----:B----4-:R-:W-:-:S04]  /*0e00*/  FFMA R14, R23, R16, R14 ;  /* 0x00000010170e7223 */ /* 0x010fc8000000000e */
[----:B-----5:R-:W-:-:S07]  /*0e10*/  FFMA R17, R25, R8, R14 ;  /* 0x0000000819117223 */ /* 0x020fce000000000e */
.L_x_7:
[----:B------:R-:W-:Y:S05]  /*0e20*/  @!P1 BRA `(.L_x_4) ;  /* 0x0000000000689947 */ /* 0x000fea0003800000 */
[----:B------:R-:W0:Y:S01]  /*0e30*/  LDC.64 R10, c[0x0][0x388] ;  /* 0x0000e200ff0a7b82 */ /* 0x000e220000000a00 */
[----:B------:R-:W-:Y:S02]  /*0e40*/  ISETP.NE.AND P0, PT, R15, 0x1, PT ;  /* 0x000000010f00780c */ /* 0x000fe40003f05270 */
[----:B------:R-:W-:-:S04]  /*0e50*/  LOP3.LUT R20, R20, 0x1, RZ, 0xc0, !PT ;  /* 0x0000000114147812 */ /* 0x000fc800078ec0ff */
[----:B------:R-:W-:Y:S01]  /*0e60*/  ISETP.NE.U32.AND P1, PT, R20, 0x1, PT ;  /* 0x000000011400780c */ /* 0x000fe20003f25070 */
[----:B------:R-:W1:Y:S06]  /*0e70*/  LDC.64 R8, c[0x0][0x380] ;  /* 0x0000e000ff087b82 */ /* 0x000e6c0000000a00 */
[C---:B------:R-:W-:Y:S02]  /*0e80*/  @P0 IMAD R15, R19.reuse, R3, R0 ;  /* 0x00000003130f0224 */ /* 0x040fe400078e0200 */
[----:B------:R-:W2:Y:S01]  /*0e90*/  LDC.64 R6, c[0x0][0x380] ;  /* 0x0000e000ff067b82 */ /* 0x000ea20000000a00 */
[----:B------:R-:W-:Y:S01]  /*0ea0*/  @P0 IMAD R13, R2, R18, R19 ;  /* 0x00000012020d0224 */ /* 0x000fe200078e0213 */
[----:B------:R-:W-:-:S06]  /*0eb0*/  @P0 IADD3 R19, PT, PT, R19, 0x2, RZ ;  /* 0x0000000213130810 */ /* 0x000fcc0007ffe0ff */
[----:B------:R-:W3:Y:S01]  /*0ec0*/  LDC.64 R4, c[0x0][0x388] ;  /* 0x0000e200ff047b82 */ /* 0x000ee20000000a00 */
[----:B0-----:R-:W-:-:S04]  /*0ed0*/  @P0 IMAD.WIDE R10, R15, 0x4, R10 ;  /* 0x000000040f0a0825 */ /* 0x001fc800078e020a */
[----:B------:R-:W-:Y:S01]  /*0ee0*/  @!P1 IMAD R15, R2, R18, R19 ;  /* 0x00000012020f9224 */ /* 0x000fe200078e0213 */
[----:B------:R-:W4:Y:S01]  /*0ef0*/  @P0 LDG.E.CONSTANT R16, desc[UR10][R10.64] ;  /* 0x0000000a0a100981 */ /* 0x000f22000c1e9900 */
[----:B------:R-:W-:Y:S02]  /*0f00*/  @!P1 IMAD R19, R19, R3, R0 ;  /* 0x0000000313139224 */ /* 0x000fe400078e0200 */
[----:B-1----:R-:W-:-:S04]  /*0f10*/  @P0 IMAD.WIDE R8, R13, 0x4, R8 ;  /* 0x000000040d080825 */ /* 0x002fc800078e0208 */
[----:B------:R-:W-:Y:S01]  /*0f20*/  @P0 IMAD.WIDE R12, R3, 0x4, R10 ;  /* 0x00000004030c0825 */ /* 0x000fe200078e020a */
[----:B------:R-:W4:Y:S03]  /*0f30*/  @P0 LDG.E.CONSTANT R14, desc[UR10][R8.64] ;  /* 0x0000000a080e0981 */ /* 0x000f26000c1e9900 */
[----:B--2---:R-:W-:Y:S01]  /*0f40*/  @!P1 IMAD.WIDE R6, R15, 0x4, R6 ;  /* 0x000000040f069825 */ /* 0x004fe200078e0206 */
[----:B------:R-:W2:Y:S04]  /*0f50*/  @P0 LDG.E.CONSTANT R21, desc[UR10][R8.64+0x4] ;  /* 0x0000040a08150981 */ /* 0x000ea8000c1e9900 */
[----:B------:R-:W2:Y:S01]  /*0f60*/  @P0 LDG.E.CONSTANT R12, desc[UR10][R12.64] ;  /* 0x0000000a0c0c0981 */ /* 0x000ea2000c1e9900 */
[----:B---3--:R-:W-:-:S03]  /*0f70*/  @!P1 IMAD.WIDE R4, R19, 0x4, R4 ;  /* 0x0000000413049825 */ /* 0x008fc600078e0204 */
[----:B------:R-:W3:Y:S04]  /*0f80*/  @!P1 LDG.E.CONSTANT R6, desc[UR10][R6.64] ;  /* 0x0000000a06069981 */ /* 0x000ee8000c1e9900 */
[----:B------:R-:W3:Y:S01]  /*0f90*/  @!P1 LDG.E.CONSTANT R4, desc[UR10][R4.64] ;  /* 0x0000000a04049981 */ /* 0x000ee2000c1e9900 */
[----:B----4-:R-:W-:-:S04]  /*0fa0*/  @P0 FFMA R14, R14, R16, R17 ;  /* 0x000000100e0e0223 */ /* 0x010fc80000000011 */
[----:B--2---:R-:W-:-:S04]  /*0fb0*/  @P0 FFMA R17, R21, R12, R14 ;  /* 0x0000000c15110223 */ /* 0x004fc8000000000e */
[----:B---3--:R-:W-:-:S07]  /*0fc0*/  @!P1 FFMA R17, R6, R4, R17 ;  /* 0x0000000406119223 */ /* 0x008fce0000000011 */
.L_x_4:
[----:B------:R-:W0:Y:S01]  /*0fd0*/  LDC.64 R4, c[0x0][0x390] ;  /* 0x0000e400ff047b82 */ /* 0x000e220000000a00 */
[----:B------:R-:W-:-:S04]  /*0fe0*/  IMAD R3, R2, R3, R0 ;  /* 0x0000000302037224 */ /* 0x000fc800078e0200 */
[----:B0-----:R-:W-:-:S05]  /*0ff0*/  IMAD.WIDE R2, R3, 0x4, R4 ;  /* 0x0000000403027825 */ /* 0x001fca00078e0204 */
[----:B------:R-:W-:Y:S01]  /*1000*/  STG.E desc[UR10][R2.64], R17 ;  /* 0x0000001102007986 */ /* 0x000fe2000c10190a */
[----:B------:R-:W-:Y:S05]  /*1010*/  EXIT ;  /* 0x000000000000794d */ /* 0x000fea0003800000 */
.L_x_8:
[----:B------:R-:W-:-:S00]  /*1020*/  BRA `(.L_x_8) ;  /* 0xfffffffc00fc7947 */ /* 0x000fc0000383ffff */
[----:B------:R-:W-:-:S00]  /*1030*/  NOP ;  /* 0x0000000000007918 */ /* 0x000fc00000000000 */
        /* <DEDUP_REMOVED lines=12> */
.L_x_14:


//--------------------- .text._Z9naiveGemmPKfS0_Pfiii --------------------------
	.section	.text._Z9naiveGemmPKfS0_Pfiii,"ax",@progbits
	.align	128
        .global         _Z9naiveGemmPKfS0_Pfiii
        .type           _Z9naiveGemmPKfS0_Pfiii,@function
        .size           _Z9naiveGemmPKfS0_Pfiii,(.L_x_15 - _Z9naiveGemmPKfS0_Pfiii)
        .other          _Z9naiveGemmPKfS0_Pfiii,@"STO_CUDA_ENTRY STV_DEFAULT"
_Z9naiveGemmPKfS0_Pfiii:
.text._Z9naiveGemmPKfS0_Pfiii:
[----:B------:R-:W-:Y:S01]  /*0000*/  LDC R1, c[0x0][0x37c] ;  /* 0x0000df00ff017b82 */ /* 0x000fe20000000800 */
[----:B------:R-:W0:Y:S07]  /*0010*/  S2R R5, SR_TID.X ;  /* 0x0000000000057919 */ /* 0x000e2e0000002100 */
[----:B------:R-:W1:Y:S01]  /*0020*/  LDC R19, c[0x0][0x364] ;  /* 0x0000d900ff137b82 */ /* 0x000e620000000800 */
[----:B------:R-:W1:Y:S07]  /*0030*/  S2R R4, SR_TID.Y ;  /* 0x0000000000047919 */ /* 0x000e6e0000002200 */
[----:B------:R-:W0:Y:S08]  /*0040*/  S2UR UR5, SR_CTAID.X ;  /* 0x00000000000579c3 */ /* 0x000e300000002500 */
[----:B------:R-:W0:Y:S08]  /*0050*/  LDC R0, c[0x0][0x360] ;  /* 0x0000d800ff007b82 */ /* 0x000e300000000800 */
[----:B------:R-:W1:Y:S08]  /*0060*/  S2UR UR4, SR_CTAID.Y ;  /* 0x00000000000479c3 */ /* 0x000e700000002600 */
[----:B------:R-:W2:Y:S01]  /*0070*/  LDC.64 R2, c[0x0][0x398] ;  /* 0x0000e600ff027b82 */ /* 0x000ea20000000a00 */
[----:B0-----:R-:W-:-:S02]  /*0080*/  IMAD R0, R0, UR5, R5 ;  /* 0x0000000500007c24 */ /* 0x001fc4000f8e0205 */
[----:B-1----:R-:W-:-:S03]  /*0090*/  IMAD R19, R19, UR4, R4 ;  /* 0x0000000413137c24 */ /* 0x002fc6000f8e0204 */
[----:B--2---:R-:W-:-:S04]  /*00a0*/  ISETP.GE.AND P0, PT, R0, R3, PT ;  /* 0x000000030000720c */ /* 0x004fc80003f06270 */
[----:B------:R-:W-:-:S13]  /*00b0*/  ISETP.GE.OR P0, PT, R19, R2, P0 ;  /* 0x000000021300720c */ /* 0x000fda0000706670 */
[----:B------:R-:W-:Y:S05]  /*00c0*/  @P0 EXIT ;  /* 0x000000000000094d */ /* 0x000fea0003800000 */
[----:B------:R-:W0:Y:S01]  /*00d0*/  LDC R2, c[0x0][0x3a0] ;  /* 0x0000e800ff027b82 */ /* 0x000e220000000800 */
[----:B------:R-:W1:Y:S01]  /*00e0*/  LDCU.64 UR4, c[0x0][0x358] ;  /* 0x00006b00ff0477ac */ /* 0x000e620008000a00 */
[----:B------:R-:W-:Y:S01]  /*00f0*/  HFMA2 R24, -RZ, RZ, 0, 0 ;  /* 0x00000000ff187431 */ /* 0x000fe200000001ff */
[----:B0-----:R-:W-:-:S13]  /*0100*/  ISETP.GE.AND P0, PT, R2, 0x1, PT ;  /* 0x000000010200780c */ /* 0x001fda0003f06270 */
[----:B-1----:R-:W-:Y:S05]  /*0110*/  @!P0 BRA `(.L_x_9) ;  /* 0x0000000400e08947 */ /* 0x002fea0003800000 */
[C---:B------:R-:W-:Y:S01]  /*0120*/  ISETP.GE.U32.AND P1, PT, R2.reuse, 0x8, PT ;  /* 0x000000080200780c */ /* 0x040fe20003f26070 */
[----:B------:R-:W-:Y:S01]  /*0130*/  IMAD R20, R19, R2, RZ ;  /* 0x0000000213147224 */ /* 0x000fe200078e02ff */
[----:B------:R-:W-:Y:S02]  /*0140*/  LOP3.LUT R27, R2, 0x7, RZ, 0xc0, !PT ;  /* 0x00000007021b7812 */ /* 0x000fe400078ec0ff */
[----:B------:R-:W-:Y:S02]  /*0150*/  MOV R24, RZ ;  /* 0x000000ff00187202 */ /* 0x000fe40000000f00 */
[----:B------:R-:W-:Y:S02]  /*0160*/  ISETP.NE.AND P0, PT, R27, RZ, PT ;  /* 0x000000ff1b00720c */ /* 0x000fe40003f05270 */
[----:B------:R-:W-:-:S05]  /*0170*/  MOV R21, RZ ;  /* 0x000000ff00157202 */ /* 0x000fca0000000f00 */
[----:B------:R-:W-:Y:S06]  /*0180*/  @!P1 BRA `(.L_x_10) ;  /* 0x0000000000c49947 */ /* 0x000fec0003800000 */
[----:B------:R-:W0:Y:S01]  /*0190*/  LDC.64 R4, c[0x0][0x380] ;  /* 0x0000e000ff047b82 */ /* 0x000e220000000a00 */
[----:B------:R-:W-:Y:S02]  /*01a0*/  LOP3.LUT R21, R2, 0x7ffffff8, RZ, 0xc0, !PT ;  /* 0x7ffffff802157812 */ /* 0x000fe400078ec0ff */
[----:B------:R-:W-:Y:S02]  /*01b0*/  MOV R24, RZ ;  /* 0x000000ff00187202 */ /* 0x000fe40000000f00 */
[----:B------:R-:W-:Y:S02]  /*01c0*/  MOV R18, R0 ;  /* 0x0000000000127202 */ /* 0x000fe40000000f00 */
[----:B------:R-:W-:Y:S01]  /*01d0*/  IADD3 R22, PT, PT, -R21, RZ, RZ ;  /* 0x000000ff15167210 */ /* 0x000fe20007ffe1ff */
[----:B0-----:R-:W-:-:S03]  /*01e0*/  IMAD.WIDE.U32 R4, R20, 0x4, R4 ;  /* 0x0000000414047825 */ /* 0x001fc600078e0004 */
[----:B------:R-:W-:-:S04]  /*01f0*/  IADD3 R6, P1, PT, R4, 0x10, RZ ;  /* 0x0000001004067810 */ /* 0x000fc80007f3e0ff */
[----:B------:R-:W-:-:S09]  /*0200*/  IADD3.X R7, PT, PT, RZ, R5, RZ, P1, !PT ;  /* 0x00000005ff077210 */ /* 0x000fd20000ffe4ff */
.L_x_11:
[----:B------:R-:W0:Y:S01]  /*0210*/  LDC.64 R16, c[0x0][0x388] ;  /* 0x0000e200ff107b82 */ /* 0x000e220000000a00 */
[----:B------:R-:W-:Y:S02]  /*0220*/  MOV R4, R6 ;  /* 0x0000000600047202 */ /* 0x000fe40000000f00 */
[----:B------:R-:W-:-:S05]  /*0230*/  MOV R5, R7 ;  /* 0x0000000700057202 */ /* 0x000fca0000000f00 */
[----:B------:R-:W2:Y:S04]  /*0240*/  LDG.E.CONSTANT R25, desc[UR4][R4.64+-0x10] ;  /* 0xfffff00404197981 */ /* 0x000ea8000c1e9900 */
[----:B------:R-:W3:Y:S04]  /*0250*/  LDG.E.CONSTANT R23, desc[UR4][R4.64+-0xc] ;  /* 0xfffff40404177981 */ /* 0x000ee8000c1e9900 */
[----:B------:R-:W4:Y:S04]  /*0260*/  LDG.E.CONSTANT R29, desc[UR4][R4.64+-0x8] ;  /* 0xfffff804041d7981 */ /* 0x000f28000c1e9900 */
[----:B------:R-:W5:Y:S01]  /*0270*/  LDG.E.CONSTANT R28, desc[UR4][R4.64+-0x4] ;  /* 0xfffffc04041c7981 */ /* 0x000f62000c1e9900 */
[----:B0-----:R-:W-:-:S05]  /*0280*/  IMAD.WIDE R16, R18, 0x4, R16 ;  /* 0x0000000412107825 */ /* 0x001fca00078e0210 */
[----:B------:R0:W2:Y:S01]  /*0290*/  LDG.E.CONSTANT R26, desc[UR4][R16.64] ;  /* 0x00000004101a7981 */ /* 0x0000a2000c1e9900 */
[----:B------:R-:W-:-:S04]  /*02a0*/  IMAD.WIDE R14, R3, 0x4, R16 ;  /* 0x00000004030e7825 */ /* 0x000fc800078e0210 */
[C---:B------:R-:W-:Y:S02]  /*02b0*/  IMAD.WIDE R6, R3.reuse, 0x4, R14 ;  /* 0x0000000403067825 */ /* 0x040fe400078e020e */
[----:B------:R-:W3:Y:S02]  /*02c0*/  LDG.E.CONSTANT R14, desc[UR4][R14.64] ;  /* 0x000000040e0e7981 */ /* 0x000ee4000c1e9900 */
[C---:B------:R-:W-:Y:S02]  /*02d0*/  IMAD.WIDE R10, R3.reuse, 0x4, R6 ;  /* 0x00000004030a7825 */ /* 0x040fe400078e0206 */
[----:B------:R-:W4:Y:S02]  /*02e0*/  LDG.E.CONSTANT R6, desc[UR4][R6.64] ;  /* 0x0000000406067981 */ /* 0x000f24000c1e9900 */
[C---:B------:R-:W-:Y:S02]  /*02f0*/  IMAD.WIDE R8, R3.reuse, 0x4, R10 ;  /* 0x0000000403087825 */ /* 0x040fe400078e020a */
[----:B------:R-:W5:Y:S02]  /*0300*/  LDG.E.CONSTANT R10, desc[UR4][R10.64] ;  /* 0x000000040a0a7981 */ /* 0x000f64000c1e9900 */
[----:B------:R-:W-:-:S02]  /*0310*/  IMAD.WIDE R12, R3, 0x4, R8 ;  /* 0x00000004030c7825 */ /* 0x000fc400078e0208 */
[----:B------:R-:W5:Y:S04]  /*0320*/  LDG.E.CONSTANT R7, desc[UR4][R4.64] ;  /* 0x0000000404077981 */ /* 0x000f68000c1e9900 */
        /* <DEDUP_REMOVED lines=8> */
[----:B------:R-:W2:Y:S04]  /*03b0*/  LDG.E.CONSTANT R16, desc[UR4][R4.64+0x8] ;  /* 0x0000080404107981 */ /* 0x000ea8000c1e9900 */
[----:B------:R-:W2:Y:S01]  /*03c0*/  LDG.E.CONSTANT R24, desc[UR4][R24.64] ;  /* 0x0000000418187981 */ /* 0x000ea2000c1e9900 */
[----:B---3--:R-:W-:Y:S01]  /*03d0*/  FFMA R14, R23, R14, R26 ;  /* 0x0000000e170e7223 */ /* 0x008fe2000000001a */
[----:B------:R-:W-:-:S03]  /*03e0*/  IADD3 R22, PT, PT, R22, 0x8, RZ ;  /* 0x0000000816167810 */ /* 0x000fc60007ffe0ff */
[----:B----4-:R-:W-:Y:S01]  /*03f0*/  FFMA R29, R29, R6, R14 ;  /* 0x000000061d1d7223 */ /* 0x010fe2000000000e */
[----:B------:R-:W-:-:S03]  /*0400*/  ISETP.NE.AND P1, PT, R22, RZ, PT ;  /* 0x000000ff1600720c */ /* 0x000fc60003f25270 */
[----:B-----5:R-:W-:Y:S01]  /*0410*/  FFMA R10, R28, R10, R29 ;  /* 0x0000000a1c0a7223 */ /* 0x020fe2000000001d */
[----:B------:R-:W-:-:S03]  /*0420*/  IADD3 R6, P2, PT, R4, 0x20, RZ ;  /* 0x0000002004067810 */ /* 0x000fc60007f5e0ff */
[----:B------:R-:W-:Y:S01]  /*0430*/  FFMA R8, R7, R8, R10 ;  /* 0x0000000807087223 */ /* 0x000fe2000000000a */
[----:B------:R-:W-:Y:S02]  /*0440*/  IADD3.X R7, PT, PT, RZ, R5, RZ, P2, !PT ;  /* 0x00000005ff077210 */ /* 0x000fe400017fe4ff */
[----:B------:R-:W-:Y:S01]  /*0450*/  LEA R18, R3, R18, 0x3 ;  /* 0x0000001203127211 */ /* 0x000fe200078e18ff */
[----:B------:R-:W-:-:S04]  /*0460*/  FFMA R9, R9, R12, R8 ;  /* 0x0000000c09097223 */ /* 0x000fc80000000008 */
[----:B--2---:R-:W-:-:S04]  /*0470*/  FFMA R16, R16, R15, R9 ;  /* 0x0000000f10107223 */ /* 0x004fc80000000009 */
[----:B------:R-:W-:Y:S01]  /*0480*/  FFMA R24, R11, R24, R16 ;  /* 0x000000180b187223 */ /* 0x000fe20000000010 */
[----:B------:R-:W-:Y:S06]  /*0490*/  @P1 BRA `(.L_x_11) ;  /* 0xfffffffc005c1947 */ /* 0x000fec000383ffff */
.L_x_10:
[----:B------:R-:W-:Y:S05]  /*04a0*/  @!P0 BRA `(.L_x_9) ;  /* 0x0000000000fc8947 */ /* 0x000fea0003800000 */
[----:B------:R-:W-:Y:S02]  /*04b0*/  ISETP.GE.U32.AND P1, PT, R27, 0x4, PT ;  /* 0x000000041b00780c */ /* 0x000fe40003f26070 */
[----:B------:R-:W-:-:S04]  /*04c0*/  LOP3.LUT R16, R2, 0x3, RZ, 0xc0, !PT ;  /* 0x0000000302107812 */ /* 0x000fc800078ec0ff */
[----:B------:R-:W-:-:S07]  /*04d0*/  ISETP.NE.AND P0, PT, R16, RZ, PT ;  /* 0x000000ff1000720c */ /* 0x000fce0003f05270 */
[----:B------:R-:W-:Y:S06]  /*04e0*/  @!P1 BRA `(.L_x_12) ;  /* 0x00000000006c9947 */ /* 0x000fec0003800000 */
[----:B------:R-:W0:Y:S01]  /*04f0*/  LDC.64 R6, c[0x0][0x388] ;  /* 0x0000e200ff067b82 */ /* 0x000e220000000a00 */
[----:B------:R-:W1:Y:S01]  /*0500*/  LDCU.64 UR6, c[0x0][0x380] ;  /* 0x00007000ff0677ac */ /* 0x000e620008000a00 */
[----:B------:R-:W-:Y:S01]  /*0510*/  IMAD R9, R21, R3, R0 ;  /* 0x0000000315097224 */ /* 0x000fe200078e0200 */
[CC--:B------:R-:W-:Y:S02]  /*0520*/  IADD3 R5, PT, PT, R20.reuse, R21.reuse, RZ ;  /* 0x0000001514057210 */ /* 0x0c0fe40007ffe0ff */
[----:B------:R-:W-:-:S03]  /*0530*/  IADD3 R10, P1, PT, R20, R21, RZ ;  /* 0x00000015140a7210 */ /* 0x000fc60007f3e0ff */
[----:B------:R-:W2:Y:S01]  /*0540*/  LDC.64 R14, c[0x0][0x380] ;  /* 0x0000e000ff0e7b82 */ /* 0x000ea20000000a00 */
[----:B0-----:R-:W-:-:S04]  /*0550*/  IMAD.WIDE R6, R9, 0x4, R6 ;  /* 0x0000000409067825 */ /* 0x001fc800078e0206 */
[----:B------:R-:W-:Y:S02]  /*0560*/  IMAD.WIDE R8, R3, 0x4, R6 ;  /* 0x0000000403087825 */ /* 0x000fe400078e0206 */
[----:B------:R-:W3:Y:S02]  /*0570*/  LDG.E.CONSTANT R6, desc[UR4][R6.64] ;  /* 0x0000000406067981 */ /* 0x000ee4000c1e9900 */
[----:B--2---:R-:W-:Y:S01]  /*0580*/  IMAD.WIDE.U32 R14, R5, 0x4, R14 ;  /* 0x00000004050e7825 */ /* 0x004fe200078e000e */
[----:B------:R-:W-:Y:S02]  /*0590*/  IADD3.X R5, PT, PT, RZ, RZ, RZ, P1, !PT ;  /* 0x000000ffff057210 */ /* 0x000fe40000ffe4ff */
[----:B-1----:R-:W-:-:S03]  /*05a0*/  LEA R4, P1, R10, UR6, 0x2 ;  /* 0x000000060a047c11 */ /* 0x002fc6000f8210ff */
[----:B------:R-:W3:Y:S01]  /*05b0*/  LDG.E.CONSTANT R15, desc[UR4][R14.64] ;  /* 0x000000040e0f7981 */ /* 0x000ee2000c1e9900 */
[----:B------:R-:W-:Y:S01]  /*05c0*/  LEA.HI.X R5, R10, UR7, R5, 0x2, P1 ;  /* 0x000000070a057c11 */ /* 0x000fe200088f1405 */
[C---:B------:R-:W-:Y:S02]  /*05d0*/  IMAD.WIDE R10, R3.reuse, 0x4, R8 ;  /* 0x00000004030a7825 */ /* 0x040fe400078e0208 */
[----:B------:R-:W2:Y:S04]  /*05e0*/  LDG.E.CONSTANT R8, desc[UR4][R8.64] ;  /* 0x0000000408087981 */ /* 0x000ea8000c1e9900 */
[----:B------:R-:W2:Y:S01]  /*05f0*/  LDG.E.CONSTANT R17, desc[UR4][R4.64+0x4] ;  /* 0x0000040404117981 */ /* 0x000ea2000c1e9900 */
[----:B------:R-:W-:-:S03]  /*0600*/  IMAD.WIDE R12, R3, 0x4, R10 ;  /* 0x00000004030c7825 */ /* 0x000fc600078e020a */
[----:B------:R-:W4:Y:S04]  /*0610*/  LDG.E.CONSTANT R22, desc[UR4][R10.64] ;  /* 0x000000040a167981 */ /* 0x000f28000c1e9900 */
[----:B------:R-:W4:Y:S04]  /*0620*/  LDG.E.CONSTANT R18, desc[UR4][R4.64+0x8] ;  /* 0x0000080404127981 */ /* 0x000f28000c1e9900 */
[----:B------:R-:W5:Y:S04]  /*0630*/  LDG.E.CONSTANT R26, desc[UR4][R4.64+0xc] ;  /* 0x00000c04041a7981 */ /* 0x000f68000c1e9900 */
[----:B------:R-:W5:Y:S01]  /*0640*/  LDG.E.CONSTANT R12, desc[UR4][R12.64] ;  /* 0x000000040c0c7981 */ /* 0x000f62000c1e9900 */
[----:B------:R-:W-:Y:S01]  /*0650*/  IADD3 R21, PT, PT, R21, 0x4, RZ ;  /* 0x0000000415157810 */ /* 0x000fe20007ffe0ff */
[----:B---3--:R-:W-:-:S04]  /*0660*/  FFMA R24, R15, R6, R24 ;  /* 0x000000060f187223 */ /* 0x008fc80000000018 */
[----:B--2---:R-:W-:-:S04]  /*0670*/  FFMA R17, R17, R8, R24 ;  /* 0x0000000811117223 */ /* 0x004fc80000000018 */
[----:B----4-:R-:W-:-:S04]  /*0680*/  FFMA R17, R18, R22, R17 ;  /* 0x0000001612117223 */ /* 0x010fc80000000011 */
[----:B-----5:R-:W-:-:S07]  /*0690*/  FFMA R24, R26, R12, R17 ;  /* 0x0000000c1a187223 */ /* 0x020fce0000000011 */
.L_x_12:
[----:B------:R-:W-:Y:S05]  /*06a0*/  @!P0 BRA `(.L_x_9) ;  /* 0x00000000007c8947 */ /* 0x000fea0003800000 */
[----:B------:R-:W-:Y:S01]  /*06b0*/  ISETP.NE.AND P1, PT, R16, 0x1, PT ;  /* 0x000000011000780c */ /* 0x000fe20003f25270 */
[----:B------:R-:W0:Y:S01]  /*06c0*/  LDC.64 R12, c[0x0][0x380] ;  /* 0x0000e000ff0c7b82 */ /* 0x000e220000000a00 */
[----:B------:R-:W-:-:S04]  /*06d0*/  LOP3.LUT R2, R2, 0x1, RZ, 0xc0, !PT ;  /* 0x0000000102027812 */ /* 0x000fc800078ec0ff */
[----:B------:R-:W-:-:S03]  /*06e0*/  ISETP.NE.U32.AND P0, PT, R2, 0x1, PT ;  /* 0x000000010200780c */ /* 0x000fc60003f05070 */
[----:B------:R-:W1:Y:S04]  /*06f0*/  LDC.64 R10, c[0x0][0x388] ;  /* 0x0000e200ff0a7b82 */ /* 0x000e680000000a00 */
[CC--:B------:R-:W-:Y:S02]  /*0700*/  @P1 IADD3 R15, PT, PT, R20.reuse, R21.reuse, RZ ;  /* 0x00000015140f1210 */ /* 0x0c0fe40007ffe0ff */
[----:B------:R-:W-:Y:S02]  /*0710*/  @P1 IADD3 R2, P2, PT, R20, R21, RZ ;  /* 0x0000001514021210 */ /* 0x000fe40007f5e0ff */
[----:B------:R-:W2:Y:S02]  /*0720*/  @P1 LDC.64 R4, c[0x0][0x380] ;  /* 0x0000e000ff041b82 */ /* 0x000ea40000000a00 */
[----:B------:R-:W-:-:S06]  /*0730*/  @P1 IADD3.X R14, PT, PT, RZ, RZ, RZ, P2, !PT ;  /* 0x000000ffff0e1210 */ /* 0x000fcc00017fe4ff */
[----:B------:R-:W3:Y:S01]  /*0740*/  LDC.64 R6, c[0x0][0x380] ;  /* 0x0000e000ff067b82 */ /* 0x000ee20000000a00 */
[----:B0-----:R-:W-:-:S04]  /*0750*/  @P1 IMAD.WIDE.U32 R12, R15, 0x4, R12 ;  /* 0x000000040f0c1825 */ /* 0x001fc800078e000c */
[C---:B------:R-:W-:Y:S01]  /*0760*/  @P1 IMAD R15, R21.reuse, R3, R0 ;  /* 0x00000003150f1224 */ /* 0x040fe200078e0200 */
[----:B------:R-:W-:Y:S01]  /*0770*/  @P1 IADD3 R21, PT, PT, R21, 0x2, RZ ;  /* 0x0000000215151810 */ /* 0x000fe20007ffe0ff */
[----:B------:R-:W4:Y:S01]  /*0780*/  @P1 LDG.E.CONSTANT R13, desc[UR4][R12.64] ;  /* 0x000000040c0d1981 */ /* 0x000f22000c1e9900 */
[----:B------:R-:W0:Y:S01]  /*0790*/  LDC.64 R8, c[0x0][0x388] ;  /* 0x0000e200ff087b82 */ /* 0x000e220000000a00 */
[----:B-1----:R-:W-:Y:S01]  /*07a0*/  @P1 IMAD.WIDE R10, R15, 0x4, R10 ;  /* 0x000000040f0a1825 */ /* 0x002fe200078e020a */
[----:B------:R-:W-:Y:S02]  /*07b0*/  @!P0 IADD3 R17, PT, PT, R20, R21, RZ ;  /* 0x0000001514118210 */ /* 0x000fe40007ffe0ff */
[----:B--2---:R-:W-:Y:S01]  /*07c0*/  @P1 LEA R4, P2, R2, R4, 0x2 ;  /* 0x0000000402041211 */ /* 0x004fe200078410ff */
[----:B------:R-:W-:-:S03]  /*07d0*/  @!P0 IMAD R21, R21, R3, R0 ;  /* 0x0000000315158224 */ /* 0x000fc600078e0200 */
[----:B------:R-:W-:Y:S01]  /*07e0*/  @P1 LEA.HI.X R5, R2, R5, R14, 0x2, P2 ;  /* 0x0000000502051211 */ /* 0x000fe200010f140e */
[----:B------:R-:W-:Y:S01]  /*07f0*/  @P1 IMAD.WIDE R14, R3, 0x4, R10 ;  /* 0x00000004030e1825 */ /* 0x000fe200078e020a */
[----:B------:R-:W4:Y:S03]  /*0800*/  @P1 LDG.E.CONSTANT R2, desc[UR4][R10.64] ;  /* 0x000000040a021981 */ /* 0x000f26000c1e9900 */
[----:B---3--:R-:W-:Y:S01]  /*0810*/  @!P0 IMAD.WIDE.U32 R6, R17, 0x4, R6 ;  /* 0x0000000411068825 */ /* 0x008fe200078e0006 */
[----:B------:R-:W2:Y:S04]  /*0820*/  @P1 LDG.E.CONSTANT R5, desc[UR4][R4.64+0x4] ;  /* 0x0000040404051981 */ /* 0x000ea8000c1e9900 */
[----:B------:R-:W2:Y:S01]  /*0830*/  @P1 LDG.E.CONSTANT R14, desc[UR4][R14.64] ;  /* 0x000000040e0e1981 */ /* 0x000ea2000c1e9900 */
[----:B0-----:R-:W-:-:S03]  /*0840*/  @!P0 IMAD.WIDE R8, R21, 0x4, R8 ;  /* 0x0000000415088825 */ /* 0x001fc600078e0208 */
[----:B------:R-:W3:Y:S04]  /*0850*/  @!P0 LDG.E.CONSTANT R7, desc[UR4][R6.64] ;  /* 0x0000000406078981 */ /* 0x000ee8000c1e9900 */
[----:B------:R-:W3:Y:S01]  /*0860*/  @!P0 LDG.E.CONSTANT R8, desc[UR4][R8.64] ;  /* 0x0000000408088981 */ /* 0x000ee2000c1e9900 */
[----:B----4-:R-:W-:-:S04]  /*0870*/  @P1 FFMA R2, R13, R2, R24 ;  /* 0x000000020d021223 */ /* 0x010fc80000000018 */
[----:B--2---:R-:W-:-:S04]  /*0880*/  @P1 FFMA R24, R5, R14, R2 ;  /* 0x0000000e05181223 */ /* 0x004fc80000000002 */
[----:B---3--:R-:W-:-:S07]  /*0890*/  @!P0 FFMA R24, R7, R8, R24 ;  /* 0x0000000807188223 */ /* 0x008fce0000000018 */
.L_x_9:
[----:B------:R-:W0:Y:S01]  /*08a0*/  LDC.64 R4, c[0x0][0x390] ;  /* 0x0000e400ff047b82 */ /* 0x000e220000000a00 */
[----:B------:R-:W-:-:S04]  /*08b0*/  IMAD R3, R19, R3, R0 ;  /* 0x0000000313037224 */ /* 0x000fc800078e0200 */
[----:B0-----:R-:W-:-:S05]  /*08c0*/  IMAD.WIDE R2, R3, 0x4, R4 ;  /* 0x0000000403027825 */ /* 0x001fca00078e0204 */
[----:B------:R-:W-:Y:S01]  /*08d0*/  STG.E desc[UR4][R2.64], R24 ;  /* 0x0000001802007986 */ /* 0x000fe2000c101904 */
[----:B------:R-:W-:Y:S05]  /*08e0*/  EXIT ;  /* 0x000000000000794d */ /* 0x000fea0003800000 */
.L_x_13:
        /* <DEDUP_REMOVED lines=9> */
.L_x_15:


//--------------------- .nv.shared.reserved.0     --------------------------
	.section	.nv.shared.reserved.0,"aw",@nobits
	.weak		__nv_reservedSMEM_offset_0_alias
	.size		__nv_reservedSMEM_offset_0_alias, 0, 64
	.other		__nv_reservedSMEM_offset_0_alias,@"STO_CUDA_RESERVED_SHARED STV_DEFAULT"
__nv_reservedSMEM_offset_0_alias:
	.zero		0
	.zero		64


//--------------------- .nv.constant0._Z15naiveGemmUnrollPKfS0_Pfiii --------------------------
	.section	.nv.constant0._Z15naiveGemmUnrollPKfS0_Pfiii,"a",@progbits
	.sectionflags	@""
	.align	4
.nv.constant0._Z15naiveGemmUnrollPKfS0_Pfiii:
	.zero		932


//--------------------- .nv.constant0._Z9naiveGemmPKfS0_Pfiii --------------------------
	.section	.nv.constant0._Z9naiveGemmPKfS0_Pfiii,"a",@progbits
	.sectionflags	@""
	.align	4
.nv.constant0._Z9naiveGemmPKfS0_Pfiii:
	.zero		932


//--------------------- SYMBOLS --------------------------

	.type		.nv.reservedSmem.offset0,@object
	.size		.nv.reservedSmem.offset0,0x4
